//
// Generated by NVIDIA NVVM Compiler
//
// Compiler Build ID: CL-36424714
// Cuda compilation tools, release 13.0, V13.0.88
// Based on NVVM 20.0.0
//

.version 9.0
.target sm_100
.address_size 64

	// .globl	_Z11psaHSKernelPiS_S_mb
// _ZZ11psaHSKernelPiS_S_mbE3psa has been demoted
// _ZZ9addKernelPiS_S_bE6addend has been demoted

.visible .entry _Z11psaHSKernelPiS_S_mb(
	.param .u64 .ptr .align 1 _Z11psaHSKernelPiS_S_mb_param_0,
	.param .u64 .ptr .align 1 _Z11psaHSKernelPiS_S_mb_param_1,
	.param .u64 .ptr .align 1 _Z11psaHSKernelPiS_S_mb_param_2,
	.param .u64 _Z11psaHSKernelPiS_S_mb_param_3,
	.param .u8 _Z11psaHSKernelPiS_S_mb_param_4
)
{
	.reg .pred 	%p<46>;
	.reg .b16 	%rs<2>;
	.reg .b32 	%r<128>;
	.reg .b32 	%f<22>;
	.reg .b64 	%rd<94>;
	// demoted variable
	.shared .align 4 .b8 _ZZ11psaHSKernelPiS_S_mbE3psa[4096];
	ld.param.u64 	%rd33, [_Z11psaHSKernelPiS_S_mb_param_0];
	ld.param.u64 	%rd34, [_Z11psaHSKernelPiS_S_mb_param_1];
	ld.param.u64 	%rd35, [_Z11psaHSKernelPiS_S_mb_param_2];
	ld.param.u64 	%rd36, [_Z11psaHSKernelPiS_S_mb_param_3];
	ld.param.s8 	%rs1, [_Z11psaHSKernelPiS_S_mb_param_4];
	cvta.to.global.u64 	%rd1, %rd33;
	cvta.to.global.u64 	%rd2, %rd35;
	cvta.to.global.u64 	%rd3, %rd34;
	mov.u32 	%r29, %tid.x;
	cvt.u64.u32 	%rd4, %r29;
	mov.u32 	%r30, %ctaid.x;
	shl.b32 	%r1, %r30, 10;
	or.b32  	%r2, %r1, %r29;
	cvt.u64.u32 	%rd5, %r30;
	add.s64 	%rd37, %rd36, 1023;
	shr.u64 	%rd38, %rd37, 10;
	add.s64 	%rd6, %rd38, -1;
	setp.eq.s64 	%p1, %rd6, %rd5;
	and.b64  	%rd39, %rd36, 1023;
	setp.ne.s64 	%p2, %rd39, 0;
	selp.b64 	%rd40, %rd39, 1024, %p1;
	selp.b64 	%rd7, %rd40, 1024, %p2;
	cvt.rn.f32.u64 	%f1, %rd7;
	mov.b32 	%r31, %f1;
	add.s32 	%r32, %r31, -1060439283;
	and.b32  	%r33, %r32, -8388608;
	sub.s32 	%r34, %r31, %r33;
	mov.b32 	%f2, %r34;
	cvt.rn.f32.s32 	%f3, %r33;
	fma.rn.f32 	%f4, %f3, 0f34000000, 0f00000000;
	add.f32 	%f5, %f2, 0fBF800000;
	fma.rn.f32 	%f6, %f5, 0f3DC6B27F, 0fBE2C7F30;
	fma.rn.f32 	%f7, %f6, %f5, 0f3E2FCF2A;
	fma.rn.f32 	%f8, %f7, %f5, 0fBE374E43;
	fma.rn.f32 	%f9, %f8, %f5, 0f3E520BF4;
	fma.rn.f32 	%f10, %f9, %f5, 0fBE763C8B;
	fma.rn.f32 	%f11, %f10, %f5, 0f3E93BF99;
	fma.rn.f32 	%f12, %f11, %f5, 0fBEB8AA49;
	fma.rn.f32 	%f13, %f12, %f5, 0f3EF6384A;
	fma.rn.f32 	%f14, %f13, %f5, 0fBF38AA3B;
	mul.f32 	%f15, %f5, %f14;
	mul.f32 	%f16, %f5, %f15;
	fma.rn.f32 	%f17, %f5, 0f3FB8AA3B, %f16;
	add.f32 	%f18, %f4, %f17;
	setp.gt.u32 	%p3, %r31, 2139095039;
	fma.rn.f32 	%f19, %f1, 0f7F800000, 0f7F800000;
	selp.f32 	%f20, %f19, %f18, %p3;
	cvt.rpi.f32.f32 	%f21, %f20;
	cvt.rzi.u64.f32 	%rd8, %f21;
	setp.eq.s64 	%p4, %rd8, 1;
	@%p4 bra 	$L__BB0_6;
	setp.ne.s64 	%p5, %rd8, 0;
	@%p5 bra 	$L__BB0_16;
	setp.eq.s16 	%p13, %rs1, 0;
	@%p13 bra 	$L__BB0_5;
	setp.eq.s64 	%p14, %rd6, %rd5;
	mul.wide.u32 	%rd55, %r2, 4;
	add.s64 	%rd56, %rd3, %rd55;
	ld.global.u32 	%r3, [%rd56];
	add.s64 	%rd57, %rd1, %rd55;
	st.global.u32 	[%rd57], %r3;
	@%p14 bra 	$L__BB0_65;
	add.s64 	%rd59, %rd2, %rd55;
	st.global.u32 	[%rd59], %r3;
	bra.uni 	$L__BB0_65;
$L__BB0_5:
	mul.wide.u32 	%rd60, %r2, 4;
	add.s64 	%rd61, %rd1, %rd60;
	mov.b32 	%r44, 0;
	st.global.u32 	[%rd61], %r44;
	bra.uni 	$L__BB0_65;
$L__BB0_6:
	cvt.u32.u64 	%r36, %rd4;
	setp.gt.u32 	%p6, %r36, 1;
	mov.b32 	%r117, 0;
	@%p6 bra 	$L__BB0_14;
	setp.eq.s16 	%p7, %rs1, 0;
	@%p7 bra 	$L__BB0_11;
	mul.wide.u32 	%rd41, %r1, 4;
	add.s64 	%rd42, %rd3, %rd41;
	ld.global.u32 	%r117, [%rd42];
	setp.ne.s32 	%p8, %r36, 1;
	@%p8 bra 	$L__BB0_14;
	setp.eq.s64 	%p9, %rd6, %rd5;
	mul.wide.u32 	%rd43, %r2, 4;
	add.s64 	%rd44, %rd3, %rd43;
	ld.global.u32 	%r38, [%rd44];
	add.s32 	%r117, %r38, %r117;
	@%p9 bra 	$L__BB0_14;
	shl.b64 	%rd45, %rd5, 2;
	add.s64 	%rd46, %rd2, %rd45;
	st.global.u32 	[%rd46], %r117;
	bra.uni 	$L__BB0_14;
$L__BB0_11:
	setp.ne.s32 	%p10, %r36, 1;
	@%p10 bra 	$L__BB0_14;
	setp.eq.s64 	%p11, %rd6, %rd5;
	mul.wide.u32 	%rd47, %r1, 4;
	add.s64 	%rd48, %rd3, %rd47;
	ld.global.u32 	%r117, [%rd48];
	@%p11 bra 	$L__BB0_14;
	mul.wide.u32 	%rd49, %r2, 4;
	add.s64 	%rd50, %rd3, %rd49;
	ld.global.u32 	%r41, [%rd50];
	add.s32 	%r42, %r41, %r117;
	shl.b64 	%rd51, %rd5, 2;
	add.s64 	%rd52, %rd2, %rd51;
	st.global.u32 	[%rd52], %r42;
$L__BB0_14:
	setp.gt.u32 	%p12, %r36, 1;
	bar.sync 	0;
	@%p12 bra 	$L__BB0_65;
	mul.wide.u32 	%rd53, %r2, 4;
	add.s64 	%rd54, %rd1, %rd53;
	st.global.u32 	[%rd54], %r117;
	bra.uni 	$L__BB0_65;
$L__BB0_16:
	cvt.u32.u64 	%r45, %rd4;
	setp.le.u64 	%p15, %rd7, %rd4;
	shl.b32 	%r46, %r45, 2;
	mov.u32 	%r47, _ZZ11psaHSKernelPiS_S_mbE3psa;
	add.s32 	%r8, %r47, %r46;
	@%p15 bra 	$L__BB0_20;
	setp.ne.s32 	%p16, %r45, 0;
	@%p16 bra 	$L__BB0_19;
	mul.wide.u32 	%rd64, %r2, 4;
	add.s64 	%rd65, %rd3, %rd64;
	ld.global.u32 	%r52, [%rd65];
	st.shared.u32 	[_ZZ11psaHSKernelPiS_S_mbE3psa], %r52;
	bra.uni 	$L__BB0_20;
$L__BB0_19:
	mul.wide.u32 	%rd62, %r2, 4;
	add.s64 	%rd63, %rd3, %rd62;
	ld.global.u32 	%r49, [%rd63+-4];
	ld.global.u32 	%r50, [%rd63];
	add.s32 	%r51, %r50, %r49;
	st.shared.u32 	[%r8], %r51;
$L__BB0_20:
	bar.sync 	0;
	setp.lt.u64 	%p17, %rd8, 3;
	mov.b64 	%rd32, 2;
	@%p17 bra 	$L__BB0_52;
	add.s64 	%rd9, %rd8, -2;
	add.s64 	%rd69, %rd8, -3;
	and.b64  	%rd89, %rd9, 3;
	setp.lt.u64 	%p18, %rd69, 3;
	mov.b64 	%rd83, 1;
	@%p18 bra 	$L__BB0_44;
	and.b64  	%rd81, %rd9, -4;
	mov.b64 	%rd83, 1;
$L__BB0_23:
	setp.le.u64 	%p19, %rd7, %rd4;
	@%p19 bra 	$L__BB0_26;
	shl.b64 	%rd83, %rd83, 1;
	setp.gt.u64 	%p20, %rd83, %rd4;
	mov.b32 	%r119, 0;
	@%p20 bra 	$L__BB0_26;
	cvt.u32.u64 	%r57, %rd83;
	sub.s32 	%r58, %r45, %r57;
	shl.b32 	%r59, %r58, 2;
	add.s32 	%r61, %r47, %r59;
	ld.shared.u32 	%r119, [%r61];
$L__BB0_26:
	setp.le.u64 	%p21, %rd7, %rd4;
	bar.sync 	0;
	@%p21 bra 	$L__BB0_28;
	ld.shared.u32 	%r62, [%r8];
	add.s32 	%r63, %r62, %r119;
	st.shared.u32 	[%r8], %r63;
$L__BB0_28:
	setp.le.u64 	%p22, %rd7, %rd4;
	bar.sync 	0;
	@%p22 bra 	$L__BB0_31;
	shl.b64 	%rd83, %rd83, 1;
	setp.gt.u64 	%p23, %rd83, %rd4;
	mov.b32 	%r119, 0;
	@%p23 bra 	$L__BB0_31;
	cvt.u32.u64 	%r66, %rd83;
	sub.s32 	%r67, %r45, %r66;
	shl.b32 	%r68, %r67, 2;
	add.s32 	%r70, %r47, %r68;
	ld.shared.u32 	%r119, [%r70];
$L__BB0_31:
	setp.le.u64 	%p24, %rd7, %rd4;
	bar.sync 	0;
	@%p24 bra 	$L__BB0_33;
	ld.shared.u32 	%r71, [%r8];
	add.s32 	%r72, %r71, %r119;
	st.shared.u32 	[%r8], %r72;
$L__BB0_33:
	setp.le.u64 	%p25, %rd7, %rd4;
	bar.sync 	0;
	@%p25 bra 	$L__BB0_36;
	shl.b64 	%rd83, %rd83, 1;
	setp.gt.u64 	%p26, %rd83, %rd4;
	mov.b32 	%r119, 0;
	@%p26 bra 	$L__BB0_36;
	cvt.u32.u64 	%r75, %rd83;
	sub.s32 	%r76, %r45, %r75;
	shl.b32 	%r77, %r76, 2;
	add.s32 	%r79, %r47, %r77;
	ld.shared.u32 	%r119, [%r79];
$L__BB0_36:
	setp.le.u64 	%p27, %rd7, %rd4;
	bar.sync 	0;
	@%p27 bra 	$L__BB0_38;
	ld.shared.u32 	%r80, [%r8];
	add.s32 	%r81, %r80, %r119;
	st.shared.u32 	[%r8], %r81;
$L__BB0_38:
	setp.le.u64 	%p28, %rd7, %rd4;
	bar.sync 	0;
	@%p28 bra 	$L__BB0_41;
	shl.b64 	%rd83, %rd83, 1;
	setp.gt.u64 	%p29, %rd83, %rd4;
	mov.b32 	%r119, 0;
	@%p29 bra 	$L__BB0_41;
	cvt.u32.u64 	%r84, %rd83;
	sub.s32 	%r85, %r45, %r84;
	shl.b32 	%r86, %r85, 2;
	add.s32 	%r88, %r47, %r86;
	ld.shared.u32 	%r119, [%r88];
$L__BB0_41:
	setp.le.u64 	%p30, %rd7, %rd4;
	bar.sync 	0;
	@%p30 bra 	$L__BB0_43;
	ld.shared.u32 	%r89, [%r8];
	add.s32 	%r90, %r89, %r119;
	st.shared.u32 	[%r8], %r90;
$L__BB0_43:
	bar.sync 	0;
	add.s64 	%rd81, %rd81, -4;
	setp.ne.s64 	%p31, %rd81, 0;
	@%p31 bra 	$L__BB0_23;
$L__BB0_44:
	setp.eq.s64 	%p32, %rd89, 0;
	@%p32 bra 	$L__BB0_51;
$L__BB0_45:
	.pragma "nounroll";
	setp.le.u64 	%p33, %rd7, %rd4;
	@%p33 bra 	$L__BB0_48;
	shl.b64 	%rd83, %rd83, 1;
	setp.gt.u64 	%p34, %rd83, %rd4;
	mov.b32 	%r119, 0;
	@%p34 bra 	$L__BB0_48;
	cvt.u32.u64 	%r93, %rd83;
	sub.s32 	%r94, %r45, %r93;
	shl.b32 	%r95, %r94, 2;
	add.s32 	%r97, %r47, %r95;
	ld.shared.u32 	%r119, [%r97];
$L__BB0_48:
	setp.le.u64 	%p35, %rd7, %rd4;
	bar.sync 	0;
	@%p35 bra 	$L__BB0_50;
	ld.shared.u32 	%r98, [%r8];
	add.s32 	%r99, %r98, %r119;
	st.shared.u32 	[%r8], %r99;
$L__BB0_50:
	bar.sync 	0;
	add.s64 	%rd89, %rd89, -1;
	setp.ne.s64 	%p36, %rd89, 0;
	@%p36 bra 	$L__BB0_45;
$L__BB0_51:
	shl.b64 	%rd32, %rd83, 1;
$L__BB0_52:
	setp.le.u64 	%p37, %rd7, %rd4;
	@%p37 bra 	$L__BB0_65;
	setp.eq.s16 	%p38, %rs1, 0;
	@%p38 bra 	$L__BB0_57;
	ld.shared.u32 	%r22, [%r8];
	setp.gt.u64 	%p39, %rd32, %rd4;
	mov.b32 	%r126, 0;
	@%p39 bra 	$L__BB0_56;
	cvt.u32.u64 	%r102, %rd32;
	sub.s32 	%r103, %r45, %r102;
	shl.b32 	%r104, %r103, 2;
	add.s32 	%r106, %r47, %r104;
	ld.shared.u32 	%r126, [%r106];
$L__BB0_56:
	add.s32 	%r127, %r126, %r22;
	bra.uni 	$L__BB0_61;
$L__BB0_57:
	setp.eq.s32 	%p40, %r45, 0;
	mov.b32 	%r127, 0;
	@%p40 bra 	$L__BB0_61;
	add.s64 	%rd71, %rd4, -1;
	setp.ge.u64 	%p41, %rd71, %rd32;
	@%p41 bra 	$L__BB0_60;
	ld.shared.u32 	%r127, [%r8+-4];
	bra.uni 	$L__BB0_61;
$L__BB0_60:
	ld.shared.u32 	%r109, [%r8+-4];
	cvt.u32.u64 	%r110, %rd32;
	shl.b32 	%r111, %r110, 2;
	xor.b32  	%r112, %r111, -4;
	add.s32 	%r113, %r8, %r112;
	ld.shared.u32 	%r114, [%r113];
	add.s32 	%r127, %r114, %r109;
$L__BB0_61:
	setp.eq.s64 	%p42, %rd6, %rd5;
	mul.wide.u32 	%rd74, %r2, 4;
	add.s64 	%rd75, %rd1, %rd74;
	st.global.u32 	[%rd75], %r127;
	add.s64 	%rd76, %rd7, -1;
	setp.ne.s64 	%p43, %rd76, %rd4;
	or.pred  	%p44, %p43, %p42;
	@%p44 bra 	$L__BB0_65;
	setp.eq.s16 	%p45, %rs1, 0;
	@%p45 bra 	$L__BB0_64;
	shl.b64 	%rd77, %rd5, 2;
	add.s64 	%rd78, %rd2, %rd77;
	st.global.u32 	[%rd78], %r127;
	bra.uni 	$L__BB0_65;
$L__BB0_64:
	ld.shared.u32 	%r115, [%r8];
	add.s32 	%r116, %r115, %r127;
	shl.b64 	%rd79, %rd5, 2;
	add.s64 	%rd80, %rd2, %rd79;
	st.global.u32 	[%rd80], %r116;
$L__BB0_65:
	ret;

}
	// .globl	_Z10psaBKernelPiS_S_mb
.visible .entry _Z10psaBKernelPiS_S_mb(
	.param .u64 .ptr .align 1 _Z10psaBKernelPiS_S_mb_param_0,
	.param .u64 .ptr .align 1 _Z10psaBKernelPiS_S_mb_param_1,
	.param .u64 .ptr .align 1 _Z10psaBKernelPiS_S_mb_param_2,
	.param .u64 _Z10psaBKernelPiS_S_mb_param_3,
	.param .u8 _Z10psaBKernelPiS_S_mb_param_4
)
{


	ret;

}
	// .globl	_Z9addKernelPiS_S_b
.visible .entry _Z9addKernelPiS_S_b(
	.param .u64 .ptr .align 1 _Z9addKernelPiS_S_b_param_0,
	.param .u64 .ptr .align 1 _Z9addKernelPiS_S_b_param_1,
	.param .u64 .ptr .align 1 _Z9addKernelPiS_S_b_param_2,
	.param .u8 _Z9addKernelPiS_S_b_param_3
)
{
	.reg .pred 	%p<2>;
	.reg .b32 	%r<10>;
	.reg .b64 	%rd<9>;
	// demoted variable
	.shared .align 4 .u32 _ZZ9addKernelPiS_S_bE6addend;
	ld.param.u64 	%rd1, [_Z9addKernelPiS_S_b_param_0];
	ld.param.u64 	%rd2, [_Z9addKernelPiS_S_b_param_2];
	mov.u32 	%r1, %tid.x;
	mov.u32 	%r2, %ctaid.x;
	setp.ne.s32 	%p1, %r1, 0;
	@%p1 bra 	$L__BB2_2;
	cvta.to.global.u64 	%rd3, %rd2;
	mul.wide.u32 	%rd4, %r2, 4;
	add.s64 	%rd5, %rd3, %rd4;
	ld.global.u32 	%r3, [%rd5];
	st.shared.u32 	[_ZZ9addKernelPiS_S_bE6addend], %r3;
$L__BB2_2:
	cvta.to.global.u64 	%rd6, %rd1;
	bar.sync 	0;
	ld.shared.u32 	%r4, [_ZZ9addKernelPiS_S_bE6addend];
	shl.b32 	%r5, %r2, 10;
	or.b32  	%r6, %r5, %r1;
	add.s32 	%r7, %r6, 1024;
	mul.wide.s32 	%rd7, %r7, 4;
	add.s64 	%rd8, %rd6, %rd7;
	ld.global.u32 	%r8, [%rd8];
	add.s32 	%r9, %r8, %r4;
	st.global.u32 	[%rd8], %r9;
	ret;

}


// ===== COMPILED SASS (sm_100) =====

	.target	sm_100

	.elftype	@"ET_EXEC"


//--------------------- .note.nv.tkinfo           --------------------------
	.section	.note.nv.tkinfo,"",@"SHT_NOTE"
	.sectionflags	@"SHF_NOTE_NV_TKINFO"
	.tkinfo
        /*0018*/ 	.word	0x00000002
        /*0030*/ 	.string	""
        /*0030*/ 	.string	"ptxas"
        /*0030*/ 	.string	"Cuda compilation tools, release 13.0, V13.0.88"
        /*0030*/ 	.string	"Build cuda_13.0.r13.0/compiler.36424714_0"
        /*0030*/ 	.string	"-arch sm_100 -m 64 "



//--------------------- .note.nv.cuinfo           --------------------------
	.section	.note.nv.cuinfo,"",@"SHT_NOTE"
	.sectionflags	@"SHF_NOTE_NV_CUINFO"
        /*0018*/ 	.short	0x0002
        /*001a*/ 	.short	0x0064
        /*001c*/ 	.short	0x0082
	.zero		2


//--------------------- .nv.info                  --------------------------
	.section	.nv.info,"",@"SHT_CUDA_INFO"
	.align	4


	//----- nvinfo : EIATTR_REGCOUNT
	.align		4
        /*0000*/ 	.byte	0x04, 0x2f
        /*0002*/ 	.short	(.L_1 - .L_0)
	.align		4
.L_0:
        /*0004*/ 	.word	index@(_Z11psaHSKernelPiS_S_mb)
        /*0008*/ 	.word	0x00000014


	//----- nvinfo : EIATTR_FRAME_SIZE
	.align		4
.L_1:
        /*000c*/ 	.byte	0x04, 0x11
        /*000e*/ 	.short	(.L_3 - .L_2)
	.align		4
.L_2:
        /*0010*/ 	.word	index@(_Z11psaHSKernelPiS_S_mb)
        /*0014*/ 	.word	0x00000000


	//----- nvinfo : EIATTR_REGCOUNT
	.align		4
.L_3:
        /*0018*/ 	.byte	0x04, 0x2f
        /*001a*/ 	.short	(.L_5 - .L_4)
	.align		4
.L_4:
        /*001c*/ 	.word	index@(_Z10psaBKernelPiS_S_mb)
        /*0020*/ 	.word	0x00000004


	//----- nvinfo : EIATTR_FRAME_SIZE
	.align		4
.L_5:
        /*0024*/ 	.byte	0x04, 0x11
        /*0026*/ 	.short	(.L_7 - .L_6)
	.align		4
.L_6:
        /*0028*/ 	.word	index@(_Z10psaBKernelPiS_S_mb)
        /*002c*/ 	.word	0x00000000


	//----- nvinfo : EIATTR_REGCOUNT
	.align		4
.L_7:
        /*0030*/ 	.byte	0x04, 0x2f
        /*0032*/ 	.short	(.L_9 - .L_8)
	.align		4
.L_8:
        /*0034*/ 	.word	index@(_Z9addKernelPiS_S_b)
        /*0038*/ 	.word	0x0000000c


	//----- nvinfo : EIATTR_FRAME_SIZE
	.align		4
.L_9:
        /*003c*/ 	.byte	0x04, 0x11
        /*003e*/ 	.short	(.L_11 - .L_10)
	.align		4
.L_10:
        /*0040*/ 	.word	index@(_Z9addKernelPiS_S_b)
        /*0044*/ 	.word	0x00000000


	//----- nvinfo : EIATTR_MIN_STACK_SIZE
	.align		4
.L_11:
        /*0048*/ 	.byte	0x04, 0x12
        /*004a*/ 	.short	(.L_13 - .L_12)
	.align		4
.L_12:
        /*004c*/ 	.word	index@(_Z9addKernelPiS_S_b)
        /*0050*/ 	.word	0x00000000


	//----- nvinfo : EIATTR_MIN_STACK_SIZE
	.align		4
.L_13:
        /*0054*/ 	.byte	0x04, 0x12
        /*0056*/ 	.short	(.L_15 - .L_14)
	.align		4
.L_14:
        /*0058*/ 	.word	index@(_Z10psaBKernelPiS_S_mb)
        /*005c*/ 	.word	0x00000000


	//----- nvinfo : EIATTR_MIN_STACK_SIZE
	.align		4
.L_15:
        /*0060*/ 	.byte	0x04, 0x12
        /*0062*/ 	.short	(.L_17 - .L_16)
	.align		4
.L_16:
        /*0064*/ 	.word	index@(_Z11psaHSKernelPiS_S_mb)
        /*0068*/ 	.word	0x00000000
.L_17:


//--------------------- .nv.compat                --------------------------
	.section	.nv.compat,"",@"SHT_CUDA_COMPAT_INFO"
	.align	4
        /*0000*/ 	.byte	0x02, 0x09, 0x00, 0x00, 0x02, 0x02, 0x01, 0x00, 0x02, 0x05, 0x05, 0x00, 0x03, 0x07, 0x01, 0x01
        /*0010*/ 	.byte	0x02, 0x03, 0x00, 0x00, 0x02, 0x06, 0x01, 0x00, 0x04, 0x0b, 0x08, 0x00, 0x09, 0x00, 0x00, 0x00
        /*0020*/ 	.byte	0x00, 0x00, 0x00, 0x00


//--------------------- .nv.info._Z9addKernelPiS_S_b --------------------------
	.section	.nv.info._Z9addKernelPiS_S_b,"",@"SHT_CUDA_INFO"
	.sectionflags	@""
	.align	4


	//----- nvinfo : EIATTR_CUDA_API_VERSION
	.align		4
        /*0000*/ 	.byte	0x04, 0x37
        /*0002*/ 	.short	(.L_19 - .L_18)
.L_18:
        /*0004*/ 	.word	0x00000082


	//----- nvinfo : EIATTR_KPARAM_INFO
	.align		4
.L_19:
        /*0008*/ 	.byte	0x04, 0x17
        /*000a*/ 	.short	(.L_21 - .L_20)
.L_20:
        /*000c*/ 	.word	0x00000000
        /*0010*/ 	.short	0x0003
        /*0012*/ 	.short	0x0018
        /*0014*/ 	.byte	0x00, 0xf0, 0x05, 0x00


	//----- nvinfo : EIATTR_KPARAM_INFO
	.align		4
.L_21:
        /*0018*/ 	.byte	0x04, 0x17
        /*001a*/ 	.short	(.L_23 - .L_22)
.L_22:
        /*001c*/ 	.word	0x00000000
        /*0020*/ 	.short	0x0002
        /*0022*/ 	.short	0x0010
        /*0024*/ 	.byte	0x00, 0xf5, 0x21, 0x00


	//----- nvinfo : EIATTR_KPARAM_INFO
	.align		4
.L_23:
        /*0028*/ 	.byte	0x04, 0x17
        /*002a*/ 	.short	(.L_25 - .L_24)
.L_24:
        /*002c*/ 	.word	0x00000000
        /*0030*/ 	.short	0x0001
        /*0032*/ 	.short	0x0008
        /*0034*/ 	.byte	0x00, 0xf5, 0x21, 0x00


	//----- nvinfo : EIATTR_KPARAM_INFO
	.align		4
.L_25:
        /*0038*/ 	.byte	0x04, 0x17
        /*003a*/ 	.short	(.L_27 - .L_26)
.L_26:
        /*003c*/ 	.word	0x00000000
        /*0040*/ 	.short	0x0000
        /*0042*/ 	.short	0x0000
        /*0044*/ 	.byte	0x00, 0xf5, 0x21, 0x00


	//----- nvinfo : EIATTR_SPARSE_MMA_MASK
	.align		4
.L_27:
        /*0048*/ 	.byte	0x03, 0x50
        /*004a*/ 	.short	0x0000


	//----- nvinfo : EIATTR_MAXREG_COUNT
	.align		4
        /*004c*/ 	.byte	0x03, 0x1b
        /*004e*/ 	.short	0x00ff


	//----- nvinfo : EIATTR_NUM_BARRIERS
	.align		4
        /*0050*/ 	.byte	0x02, 0x4c
        /*0052*/ 	.byte	0x01
	.zero		1


	//----- nvinfo : EIATTR_MERCURY_ISA_VERSION
	.align		4
        /*0054*/ 	.byte	0x03, 0x5f
        /*0056*/ 	.short	0x0101


	//----- nvinfo : EIATTR_VRC_CTA_INIT_COUNT
	.align		4
        /*0058*/ 	.byte	0x02, 0x4a
	.zero		1
	.zero		1


	//----- nvinfo : EIATTR_EXIT_INSTR_OFFSETS
	.align		4
        /*005c*/ 	.byte	0x04, 0x1c
        /*005e*/ 	.short	(.L_29 - .L_28)


	//   ....[0]....
.L_28:
        /*0060*/ 	.word	0x00000160


	//----- nvinfo : EIATTR_CBANK_PARAM_SIZE
	.align		4
.L_29:
        /*0064*/ 	.byte	0x03, 0x19
        /*0066*/ 	.short	0x0019


	//----- nvinfo : EIATTR_PARAM_CBANK
	.align		4
        /*0068*/ 	.byte	0x04, 0x0a
        /*006a*/ 	.short	(.L_31 - .L_30)
	.align		4
.L_30:
        /*006c*/ 	.word	index@(.nv.constant0._Z9addKernelPiS_S_b)
        /*0070*/ 	.short	0x0380
        /*0072*/ 	.short	0x0019


	//----- nvinfo : EIATTR_SW_WAR
	.align		4
.L_31:
        /*0074*/ 	.byte	0x04, 0x36
        /*0076*/ 	.short	(.L_33 - .L_32)
.L_32:
        /*0078*/ 	.word	0x00000008
.L_33:


//--------------------- .nv.info._Z10psaBKernelPiS_S_mb --------------------------
	.section	.nv.info._Z10psaBKernelPiS_S_mb,"",@"SHT_CUDA_INFO"
	.sectionflags	@""
	.align	4


	//----- nvinfo : EIATTR_CUDA_API_VERSION
	.align		4
        /*0000*/ 	.byte	0x04, 0x37
        /*0002*/ 	.short	(.L_35 - .L_34)
.L_34:
        /*0004*/ 	.word	0x00000082


	//----- nvinfo : EIATTR_KPARAM_INFO
	.align		4
.L_35:
        /*0008*/ 	.byte	0x04, 0x17
        /*000a*/ 	.short	(.L_37 - .L_36)
.L_36:
        /*000c*/ 	.word	0x00000000
        /*0010*/ 	.short	0x0004
        /*0012*/ 	.short	0x0020
        /*0014*/ 	.byte	0x00, 0xf0, 0x05, 0x00


	//----- nvinfo : EIATTR_KPARAM_INFO
	.align		4
.L_37:
        /*0018*/ 	.byte	0x04, 0x17
        /*001a*/ 	.short	(.L_39 - .L_38)
.L_38:
        /*001c*/ 	.word	0x00000000
        /*0020*/ 	.short	0x0003
        /*0022*/ 	.short	0x0018
        /*0024*/ 	.byte	0x00, 0xf0, 0x21, 0x00


	//----- nvinfo : EIATTR_KPARAM_INFO
	.align		4
.L_39:
        /*0028*/ 	.byte	0x04, 0x17
        /*002a*/ 	.short	(.L_41 - .L_40)
.L_40:
        /*002c*/ 	.word	0x00000000
        /*0030*/ 	.short	0x0002
        /*0032*/ 	.short	0x0010
        /*0034*/ 	.byte	0x00, 0xf5, 0x21, 0x00


	//----- nvinfo : EIATTR_KPARAM_INFO
	.align		4
.L_41:
        /*0038*/ 	.byte	0x04, 0x17
        /*003a*/ 	.short	(.L_43 - .L_42)
.L_42:
        /*003c*/ 	.word	0x00000000
        /*0040*/ 	.short	0x0001
        /*0042*/ 	.short	0x0008
        /*0044*/ 	.byte	0x00, 0xf5, 0x21, 0x00


	//----- nvinfo : EIATTR_KPARAM_INFO
	.align		4
.L_43:
        /*0048*/ 	.byte	0x04, 0x17
        /*004a*/ 	.short	(.L_45 - .L_44)
.L_44:
        /*004c*/ 	.word	0x00000000
        /*0050*/ 	.short	0x0000
        /*0052*/ 	.short	0x0000
        /*0054*/ 	.byte	0x00, 0xf5, 0x21, 0x00


	//----- nvinfo : EIATTR_SPARSE_MMA_MASK
	.align		4
.L_45:
        /*0058*/ 	.byte	0x03, 0x50
        /*005a*/ 	.short	0x0000


	//----- nvinfo : EIATTR_MAXREG_COUNT
	.align		4
        /*005c*/ 	.byte	0x03, 0x1b
        /*005e*/ 	.short	0x00ff


	//----- nvinfo : EIATTR_MERCURY_ISA_VERSION
	.align		4
        /*0060*/ 	.byte	0x03, 0x5f
        /*0062*/ 	.short	0x0101


	//----- nvinfo : EIATTR_VRC_CTA_INIT_COUNT
	.align		4
        /*0064*/ 	.byte	0x02, 0x4a
	.zero		1
	.zero		1


	//----- nvinfo : EIATTR_EXIT_INSTR_OFFSETS
	.align		4
        /*0068*/ 	.byte	0x04, 0x1c
        /*006a*/ 	.short	(.L_47 - .L_46)


	//   ....[0]....
.L_46:
        /*006c*/ 	.word	0x00000010


	//----- nvinfo : EIATTR_CBANK_PARAM_SIZE
	.align		4
.L_47:
        /*0070*/ 	.byte	0x03, 0x19
        /*0072*/ 	.short	0x0021


	//----- nvinfo : EIATTR_PARAM_CBANK
	.align		4
        /*0074*/ 	.byte	0x04, 0x0a
        /*0076*/ 	.short	(.L_49 - .L_48)
	.align		4
.L_48:
        /*0078*/ 	.word	index@(.nv.constant0._Z10psaBKernelPiS_S_mb)
        /*007c*/ 	.short	0x0380
        /*007e*/ 	.short	0x0021


	//----- nvinfo : EIATTR_SW_WAR
	.align		4
.L_49:
        /*0080*/ 	.byte	0x04, 0x36
        /*0082*/ 	.short	(.L_51 - .L_50)
.L_50:
        /*0084*/ 	.word	0x00000008
.L_51:


//--------------------- .nv.info._Z11psaHSKernelPiS_S_mb --------------------------
	.section	.nv.info._Z11psaHSKernelPiS_S_mb,"",@"SHT_CUDA_INFO"
	.sectionflags	@""
	.align	4


	//----- nvinfo : EIATTR_CUDA_API_VERSION
	.align		4
        /*0000*/ 	.byte	0x04, 0x37
        /*0002*/ 	.short	(.L_53 - .L_52)
.L_52:
        /*0004*/ 	.word	0x00000082


	//----- nvinfo : EIATTR_KPARAM_INFO
	.align		4
.L_53:
        /*0008*/ 	.byte	0x04, 0x17
        /*000a*/ 	.short	(.L_55 - .L_54)
.L_54:
        /*000c*/ 	.word	0x00000000
        /*0010*/ 	.short	0x0004
        /*0012*/ 	.short	0x0020
        /*0014*/ 	.byte	0x00, 0xf0, 0x05, 0x00


	//----- nvinfo : EIATTR_KPARAM_INFO
	.align		4
.L_55:
        /*0018*/ 	.byte	0x04, 0x17
        /*001a*/ 	.short	(.L_57 - .L_56)
.L_56:
        /*001c*/ 	.word	0x00000000
        /*0020*/ 	.short	0x0003
        /*0022*/ 	.short	0x0018
        /*0024*/ 	.byte	0x00, 0xf0, 0x21, 0x00


	//----- nvinfo : EIATTR_KPARAM_INFO
	.align		4
.L_57:
        /*0028*/ 	.byte	0x04, 0x17
        /*002a*/ 	.short	(.L_59 - .L_58)
.L_58:
        /*002c*/ 	.word	0x00000000
        /*0030*/ 	.short	0x0002
        /*0032*/ 	.short	0x0010
        /*0034*/ 	.byte	0x00, 0xf5, 0x21, 0x00


	//----- nvinfo : EIATTR_KPARAM_INFO
	.align		4
.L_59:
        /*0038*/ 	.byte	0x04, 0x17
        /*003a*/ 	.short	(.L_61 - .L_60)
.L_60:
        /*003c*/ 	.word	0x00000000
        /*0040*/ 	.short	0x0001
        /*0042*/ 	.short	0x0008
        /*0044*/ 	.byte	0x00, 0xf5, 0x21, 0x00


	//----- nvinfo : EIATTR_KPARAM_INFO
	.align		4
.L_61:
        /*0048*/ 	.byte	0x04, 0x17
        /*004a*/ 	.short	(.L_63 - .L_62)
.L_62:
        /*004c*/ 	.word	0x00000000
        /*0050*/ 	.short	0x0000
        /*0052*/ 	.short	0x0000
        /*0054*/ 	.byte	0x00, 0xf5, 0x21, 0x00


	//----- nvinfo : EIATTR_SPARSE_MMA_MASK
	.align		4
.L_63:
        /*0058*/ 	.byte	0x03, 0x50
        /*005a*/ 	.short	0x0000


	//----- nvinfo : EIATTR_MAXREG_COUNT
	.align		4
        /*005c*/ 	.byte	0x03, 0x1b
        /*005e*/ 	.short	0x00ff


	//----- nvinfo : EIATTR_NUM_BARRIERS
	.align		4
        /*0060*/ 	.byte	0x02, 0x4c
        /*0062*/ 	.byte	0x01
	.zero		1


	//----- nvinfo : EIATTR_MERCURY_ISA_VERSION
	.align		4
        /*0064*/ 	.byte	0x03, 0x5f
        /*0066*/ 	.short	0x0101


	//----- nvinfo : EIATTR_VRC_CTA_INIT_COUNT
	.align		4
        /*0068*/ 	.byte	0x02, 0x4a
	.zero		1
	.zero		1


	//----- nvinfo : EIATTR_EXIT_INSTR_OFFSETS
	.align		4
        /*006c*/ 	.byte	0x04, 0x1c
        /*006e*/ 	.short	(.L_65 - .L_64)


	//   ....[0]....
.L_64:
        /*0070*/ 	.word	0x000003d0


	//   ....[1]....
        /*0074*/ 	.word	0x00000410


	//   ....[2]....
        /*0078*/ 	.word	0x00000450


	//   ....[3]....
        /*007c*/ 	.word	0x00000ce0


	//   ....[4]....
        /*0080*/ 	.word	0x00000f40


	//   ....[5]....
        /*0084*/ 	.word	0x00000f90


	//   ....[6]....
        /*0088*/ 	.word	0x00001000


	//   ....[7]....
        /*008c*/ 	.word	0x00001250


	//   ....[8]....
        /*0090*/ 	.word	0x00001290


	//----- nvinfo : EIATTR_CRS_STACK_SIZE
	.align		4
.L_65:
        /*0094*/ 	.byte	0x04, 0x1e
        /*0096*/ 	.short	(.L_67 - .L_66)
.L_66:
        /*0098*/ 	.word	0x00000000


	//----- nvinfo : EIATTR_CBANK_PARAM_SIZE
	.align		4
.L_67:
        /*009c*/ 	.byte	0x03, 0x19
        /*009e*/ 	.short	0x0021


	//----- nvinfo : EIATTR_PARAM_CBANK
	.align		4
        /*00a0*/ 	.byte	0x04, 0x0a
        /*00a2*/ 	.short	(.L_69 - .L_68)
	.align		4
.L_68:
        /*00a4*/ 	.word	index@(.nv.constant0._Z11psaHSKernelPiS_S_mb)
        /*00a8*/ 	.short	0x0380
        /*00aa*/ 	.short	0x0021


	//----- nvinfo : EIATTR_SW_WAR
	.align		4
.L_69:
        /*00ac*/ 	.byte	0x04, 0x36
        /*00ae*/ 	.short	(.L_71 - .L_70)
.L_70:
        /*00b0*/ 	.word	0x00000008
.L_71:


//--------------------- .nv.callgraph             --------------------------
	.section	.nv.callgraph,"",@"SHT_CUDA_CALLGRAPH"
	.align	4
	.sectionentsize	8
	.align		4
        /*0000*/ 	.word	0x00000000
	.align		4
        /*0004*/ 	.word	0xffffffff
	.align		4
        /*0008*/ 	.word	0x00000000
	.align		4
        /*000c*/ 	.word	0xfffffffe
	.align		4
        /*0010*/ 	.word	0x00000000
	.align		4
        /*0014*/ 	.word	0xfffffffd
	.align		4
        /*0018*/ 	.word	0x00000000
	.align		4
        /*001c*/ 	.word	0xfffffffc


//--------------------- .text._Z9addKernelPiS_S_b --------------------------
	.section	.text._Z9addKernelPiS_S_b,"ax",@progbits
	.align	128
        .global         _Z9addKernelPiS_S_b
        .type           _Z9addKernelPiS_S_b,@function
        .size           _Z9addKernelPiS_S_b,(.L_x_29 - _Z9addKernelPiS_S_b)
        .other          _Z9addKernelPiS_S_b,@"STO_CUDA_ENTRY STV_DEFAULT"
_Z9addKernelPiS_S_b:
.text._Z9addKernelPiS_S_b:
[----:B------:R-:W-:Y:S01]  /*0000*/  LDC R1, c[0x0][0x37c] ;  /* 0x0000df00ff017b82 */ /* 0x000fe20000000800 */
[----:B------:R-:W0:Y:S01]  /*0010*/  S2R R7, SR_TID.X ;  /* 0x0000000000077919 */ /* 0x000e220000002100 */
[----:B------:R-:W1:Y:S01]  /*0020*/  LDCU.64 UR6, c[0x0][0x358] ;  /* 0x00006b00ff0677ac */ /* 0x000e620008000a00 */
[----:B------:R-:W2:Y:S05]  /*0030*/  S2R R9, SR_CTAID.X ;  /* 0x0000000000097919 */ /* 0x000eaa0000002500 */
[----:B------:R-:W3:Y:S08]  /*0040*/  S2UR UR5, SR_CgaCtaId ;  /* 0x00000000000579c3 */ /* 0x000ef00000008800 */
[----:B------:R-:W4:Y:S01]  /*0050*/  LDC.64 R4, c[0x0][0x380] ;  /* 0x0000e000ff047b82 */ /* 0x000f220000000a00 */
[----:B0-----:R-:W-:-:S13]  /*0060*/  ISETP.NE.AND P0, PT, R7, RZ, PT ;  /* 0x000000ff0700720c */ /* 0x001fda0003f05270 */
[----:B------:R-:W2:Y:S02]  /*0070*/  @!P0 LDC.64 R2, c[0x0][0x390] ;  /* 0x0000e400ff028b82 */ /* 0x000ea40000000a00 */
[----:B--2---:R-:W-:-:S06]  /*0080*/  @!P0 IMAD.WIDE.U32 R2, R9, 0x4, R2 ;  /* 0x0000000409028825 */ /* 0x004fcc00078e0002 */
[----:B-1----:R-:W2:Y:S01]  /*0090*/  @!P0 LDG.E R2, desc[UR6][R2.64] ;  /* 0x0000000602028981 */ /* 0x002ea2000c1e1900 */
[----:B------:R-:W-:Y:S01]  /*00a0*/  UMOV UR4, 0x400 ;  /* 0x0000040000047882 */ /* 0x000fe20000000000 */
[----:B------:R-:W-:Y:S01]  /*00b0*/  SHF.L.U32 R0, R9, 0xa, RZ ;  /* 0x0000000a09007819 */ /* 0x000fe200000006ff */
[----:B---3--:R-:W-:-:S03]  /*00c0*/  ULEA UR4, UR5, UR4, 0x18 ;  /* 0x0000000405047291 */ /* 0x008fc6000f8ec0ff */
[----:B------:R-:W-:-:S04]  /*00d0*/  LOP3.LUT R0, R0, R7, RZ, 0xfc, !PT ;  /* 0x0000000700007212 */ /* 0x000fc800078efcff */
[----:B------:R-:W-:-:S05]  /*00e0*/  IADD3 R7, PT, PT, R0, 0x400, RZ ;  /* 0x0000040000077810 */ /* 0x000fca0007ffe0ff */
[----:B----4-:R-:W-:Y:S01]  /*00f0*/  IMAD.WIDE R4, R7, 0x4, R4 ;  /* 0x0000000407047825 */ /* 0x010fe200078e0204 */
[----:B--2---:R-:W-:Y:S01]  /*0100*/  @!P0 STS [UR4], R2 ;  /* 0x00000002ff008988 */ /* 0x004fe20008000804 */
[----:B------:R-:W-:Y:S06]  /*0110*/  BAR.SYNC.DEFER_BLOCKING 0x0 ;  /* 0x0000000000007b1d */ /* 0x000fec0000010000 */
[----:B------:R-:W2:Y:S04]  /*0120*/  LDG.E R3, desc[UR6][R4.64] ;  /* 0x0000000604037981 */ /* 0x000ea8000c1e1900 */
[----:B------:R-:W2:Y:S02]  /*0130*/  LDS R0, [UR4] ;  /* 0x00000004ff007984 */ /* 0x000ea40008000800 */
[----:B--2---:R-:W-:-:S05]  /*0140*/  IADD3 R3, PT, PT, R0, R3, RZ ;  /* 0x0000000300037210 */ /* 0x004fca0007ffe0ff */
[----:B------:R-:W-:Y:S01]  /*0150*/  STG.E desc[UR6][R4.64], R3 ;  /* 0x0000000304007986 */ /* 0x000fe2000c101906 */
[----:B------:R-:W-:Y:S05]  /*0160*/  EXIT ;  /* 0x000000000000794d */ /* 0x000fea0003800000 */
.L_x_0:
[----:B------:R-:W-:-:S00]  /*0170*/  BRA `(.L_x_0) ;  /* 0xfffffffc00fc7947 */ /* 0x000fc0000383ffff */
[----:B------:R-:W-:-:S00]  /*0180*/  NOP ;  /* 0x0000000000007918 */ /* 0x000fc00000000000 */
[----:B------:R-:W-:-:S00]  /*0190*/  NOP ;  /* 0x0000000000007918 */ /* 0x000fc00000000000 */
[----:B------:R-:W-:-:S00]  /*01a0*/  NOP ;  /* 0x0000000000007918 */ /* 0x000fc00000000000 */
[----:B------:R-:W-:-:S00]  /*01b0*/  NOP ;  /* 0x0000000000007918 */ /* 0x000fc00000000000 */
[----:B------:R-:W-:-:S00]  /*01c0*/  NOP ;  /* 0x0000000000007918 */ /* 0x000fc00000000000 */
[----:B------:R-:W-:-:S00]  /*01d0*/  NOP ;  /* 0x0000000000007918 */ /* 0x000fc00000000000 */
[----:B------:R-:W-:-:S00]  /*01e0*/  NOP ;  /* 0x0000000000007918 */ /* 0x000fc00000000000 */
[----:B------:R-:W-:-:S00]  /*01f0*/  NOP ;  /* 0x0000000000007918 */ /* 0x000fc00000000000 */
.L_x_29:


//--------------------- .text._Z10psaBKernelPiS_S_mb --------------------------
	.section	.text._Z10psaBKernelPiS_S_mb,"ax",@progbits
	.align	128
        .global         _Z10psaBKernelPiS_S_mb
        .type           _Z10psaBKernelPiS_S_mb,@function
        .size           _Z10psaBKernelPiS_S_mb,(.L_x_30 - _Z10psaBKernelPiS_S_mb)
        .other          _Z10psaBKernelPiS_S_mb,@"STO_CUDA_ENTRY STV_DEFAULT"
_Z10psaBKernelPiS_S_mb:
.text._Z10psaBKernelPiS_S_mb:
[----:B------:R-:W-:Y:S01]  /*0000*/  LDC R1, c[0x0][0x37c] ;  /* 0x0000df00ff017b82 */ /* 0x000fe20000000800 */
[----:B------:R-:W-:Y:S05]  /*0010*/  EXIT ;  /* 0x000000000000794d */ /* 0x000fea0003800000 */
.L_x_1:
        /* <DEDUP_REMOVED lines=14> */
.L_x_30:


//--------------------- .text._Z11psaHSKernelPiS_S_mb --------------------------
	.section	.text._Z11psaHSKernelPiS_S_mb,"ax",@progbits
	.align	128
        .global         _Z11psaHSKernelPiS_S_mb
        .type           _Z11psaHSKernelPiS_S_mb,@function
        .size           _Z11psaHSKernelPiS_S_mb,(.L_x_31 - _Z11psaHSKernelPiS_S_mb)
        .other          _Z11psaHSKernelPiS_S_mb,@"STO_CUDA_ENTRY STV_DEFAULT"
_Z11psaHSKernelPiS_S_mb:
.text._Z11psaHSKernelPiS_S_mb:
[----:B------:R-:W-:Y:S08]  /*0000*/  LDC R1, c[0x0][0x37c] ;  /* 0x0000df00ff017b82 */ /* 0x000ff00000000800 */
[----:B------:R-:W0:Y:S01]  /*0010*/  LDC.64 R2, c[0x0][0x398] ;  /* 0x0000e600ff027b82 */ /* 0x000e220000000a00 */
[----:B------:R-:W1:Y:S01]  /*0020*/  S2R R4, SR_CTAID.X ;  /* 0x0000000000047919 */ /* 0x000e620000002500 */
[----:B------:R-:W-:Y:S01]  /*0030*/  IMAD.MOV.U32 R10, RZ, RZ, 0x3dc6b27f ;  /* 0x3dc6b27fff0a7424 */ /* 0x000fe200078e00ff */
[----:B------:R-:W2:Y:S01]  /*0040*/  LDCU.64 UR6, c[0x0][0x358] ;  /* 0x00006b00ff0677ac */ /* 0x000ea20008000a00 */
[----:B------:R-:W-:Y:S01]  /*0050*/  IMAD.MOV.U32 R11, RZ, RZ, 0x7f800000 ;  /* 0x7f800000ff0b7424 */ /* 0x000fe200078e00ff */
[----:B0-----:R-:W-:-:S02]  /*0060*/  IADD3 R5, P0, PT, R2, 0x3ff, RZ ;  /* 0x000003ff02057810 */ /* 0x001fc40007f1e0ff */
[----:B------:R-:W-:-:S03]  /*0070*/  LOP3.LUT R2, R2, 0x3ff, RZ, 0xc0, !PT ;  /* 0x000003ff02027812 */ /* 0x000fc600078ec0ff */
[----:B------:R-:W-:Y:S01]  /*0080*/  IMAD.X R6, RZ, RZ, R3, P0 ;  /* 0x000000ffff067224 */ /* 0x000fe200000e0603 */
[----:B------:R-:W-:Y:S01]  /*0090*/  ISETP.NE.U32.AND P1, PT, R2, RZ, PT ;  /* 0x000000ff0200720c */ /* 0x000fe20003f25070 */
[----:B------:R-:W-:-:S03]  /*00a0*/  IMAD.MOV.U32 R3, RZ, RZ, RZ ;  /* 0x000000ffff037224 */ /* 0x000fc600078e00ff */
[----:B------:R-:W-:Y:S02]  /*00b0*/  SHF.R.U64 R5, R5, 0xa, R6 ;  /* 0x0000000a05057819 */ /* 0x000fe40000001206 */
[----:B------:R-:W-:Y:S02]  /*00c0*/  ISETP.NE.AND.EX P1, PT, RZ, RZ, PT, P1 ;  /* 0x000000ffff00720c */ /* 0x000fe40003f25310 */
[----:B------:R-:W-:-:S04]  /*00d0*/  IADD3 R5, P0, PT, R5, -0x1, RZ ;  /* 0xffffffff05057810 */ /* 0x000fc80007f1e0ff */
[----:B------:R-:W-:Y:S02]  /*00e0*/  LEA.HI.X R6, R6, 0xffffffff, RZ, 0x16, P0 ;  /* 0xffffffff06067811 */ /* 0x000fe400000fb4ff */
[----:B-1----:R-:W-:-:S04]  /*00f0*/  ISETP.NE.U32.AND P0, PT, R5, R4, PT ;  /* 0x000000040500720c */ /* 0x002fc80003f05070 */
[----:B------:R-:W-:-:S04]  /*0100*/  ISETP.NE.AND.EX P0, PT, R6, RZ, PT, P0 ;  /* 0x000000ff0600720c */ /* 0x000fc80003f05300 */
[----:B------:R-:W-:-:S04]  /*0110*/  SEL R2, R2, 0x400, !P0 ;  /* 0x0000040002027807 */ /* 0x000fc80004000000 */
[----:B------:R-:W-:-:S04]  /*0120*/  SEL R2, R2, 0x400, P1 ;  /* 0x0000040002027807 */ /* 0x000fc80000800000 */
[----:B------:R-:W0:Y:S02]  /*0130*/  I2F.U64 R8, R2 ;  /* 0x0000000200087312 */ /* 0x000e240000301000 */
[C---:B0-----:R-:W-:Y:S01]  /*0140*/  VIADD R0, R8.reuse, 0xc0cafb0d ;  /* 0xc0cafb0d08007836 */ /* 0x041fe20000000000 */
[----:B------:R-:W-:-:S04]  /*0150*/  ISETP.GT.U32.AND P1, PT, R8, 0x7f7fffff, PT ;  /* 0x7f7fffff0800780c */ /* 0x000fc80003f24070 */
[----:B------:R-:W-:-:S05]  /*0160*/  LOP3.LUT R7, R0, 0xff800000, RZ, 0xc0, !PT ;  /* 0xff80000000077812 */ /* 0x000fca00078ec0ff */
[----:B------:R-:W-:-:S04]  /*0170*/  IMAD.IADD R0, R8, 0x1, -R7 ;  /* 0x0000000108007824 */ /* 0x000fc800078e0a07 */
[----:B------:R-:W-:-:S04]  /*0180*/  FADD R9, R0, -1 ;  /* 0xbf80000000097421 */ /* 0x000fc80000000000 */
[----:B------:R-:W-:-:S04]  /*0190*/  FFMA R0, R9, R10, -0.16845393180847167969 ;  /* 0xbe2c7f3009007423 */ /* 0x000fc8000000000a */
[----:B------:R-:W-:-:S04]  /*01a0*/  FFMA R0, R9, R0, 0.1716887056827545166 ;  /* 0x3e2fcf2a09007423 */ /* 0x000fc80000000000 */
[----:B------:R-:W-:-:S04]  /*01b0*/  FFMA R0, R9, R0, -0.17900948226451873779 ;  /* 0xbe374e4309007423 */ /* 0x000fc80000000000 */
[----:B------:R-:W-:-:S04]  /*01c0*/  FFMA R0, R9, R0, 0.20512372255325317383 ;  /* 0x3e520bf409007423 */ /* 0x000fc80000000000 */
[----:B------:R-:W-:-:S04]  /*01d0*/  FFMA R0, R9, R0, -0.24046532809734344482 ;  /* 0xbe763c8b09007423 */ /* 0x000fc80000000000 */
[----:B------:R-:W-:-:S04]  /*01e0*/  FFMA R0, R9, R0, 0.28857114911079406738 ;  /* 0x3e93bf9909007423 */ /* 0x000fc80000000000 */
[----:B------:R-:W-:-:S04]  /*01f0*/  FFMA R0, R9, R0, -0.36067417263984680176 ;  /* 0xbeb8aa4909007423 */ /* 0x000fc80000000000 */
[----:B------:R-:W-:-:S04]  /*0200*/  FFMA R0, R9, R0, 0.48089820146560668945 ;  /* 0x3ef6384a09007423 */ /* 0x000fc80000000000 */
[----:B------:R-:W-:-:S04]  /*0210*/  FFMA R0, R9, R0, -0.72134751081466674805 ;  /* 0xbf38aa3b09007423 */ /* 0x000fc80000000000 */
[C---:B------:R-:W-:Y:S01]  /*0220*/  FMUL R10, R9.reuse, R0 ;  /* 0x00000000090a7220 */ /* 0x040fe20000400000 */
[----:B------:R-:W-:Y:S02]  /*0230*/  I2FP.F32.S32 R0, R7 ;  /* 0x0000000700007245 */ /* 0x000fe40000201400 */
[----:B------:R-:W0:Y:S01]  /*0240*/  S2R R7, SR_TID.X ;  /* 0x0000000000077919 */ /* 0x000e220000002100 */
[C---:B------:R-:W-:Y:S02]  /*0250*/  FMUL R10, R9.reuse, R10 ;  /* 0x0000000a090a7220 */ /* 0x040fe40000400000 */
[----:B------:R-:W-:Y:S02]  /*0260*/  FFMA R0, R0, 1.1920928955078125e-07, RZ ;  /* 0x3400000000007823 */ /* 0x000fe400000000ff */
[----:B------:R-:W-:-:S04]  /*0270*/  FFMA R9, R9, 1.4426950216293334961, R10 ;  /* 0x3fb8aa3b09097823 */ /* 0x000fc8000000000a */
[----:B------:R-:W-:Y:S01]  /*0280*/  FADD R9, R0, R9 ;  /* 0x0000000900097221 */ /* 0x000fe20000000000 */
[----:B------:R-:W-:Y:S01]  /*0290*/  @P1 FFMA R9, R8, R11, +INF ;  /* 0x7f80000008091423 */ /* 0x000fe2000000000b */
[----:B------:R-:W-:-:S05]  /*02a0*/  IMAD.SHL.U32 R11, R4, 0x400, RZ ;  /* 0x00000400040b7824 */ /* 0x000fca00078e00ff */
[----:B------:R-:W1:Y:S02]  /*02b0*/  F2I.U64.CEIL R8, R9 ;  /* 0x0000000900087311 */ /* 0x000e640000209800 */
[----:B-1----:R-:W-:Y:S02]  /*02c0*/  ISETP.NE.U32.AND P1, PT, R8, 0x1, PT ;  /* 0x000000010800780c */ /* 0x002fe40003f25070 */
[----:B0-----:R-:W-:Y:S02]  /*02d0*/  LOP3.LUT R0, R11, R7, RZ, 0xfc, !PT ;  /* 0x000000070b007212 */ /* 0x001fe400078efcff */
[----:B------:R-:W-:-:S13]  /*02e0*/  ISETP.NE.AND.EX P1, PT, R9, RZ, PT, P1 ;  /* 0x000000ff0900720c */ /* 0x000fda0003f25310 */
[----:B--2---:R-:W-:Y:S05]  /*02f0*/  @!P1 BRA `(.L_x_2) ;  /* 0x0000000c00449947 */ /* 0x004fea0003800000 */
[----:B------:R-:W-:-:S04]  /*0300*/  ISETP.NE.U32.AND P1, PT, R8, RZ, PT ;  /* 0x000000ff0800720c */ /* 0x000fc80003f25070 */
[----:B------:R-:W-:-:S13]  /*0310*/  ISETP.NE.AND.EX P1, PT, R9, RZ, PT, P1 ;  /* 0x000000ff0900720c */ /* 0x000fda0003f25310 */
[----:B------:R-:W-:Y:S05]  /*0320*/  @P1 BRA `(.L_x_3) ;  /* 0x00000000004c1947 */ /* 0x000fea0003800000 */
[----:B------:R-:W0:Y:S02]  /*0330*/  LDCU.U8 UR4, c[0x0][0x3a0] ;  /* 0x00007400ff0477ac */ /* 0x000e240008000000 */
[----:B0-----:R-:W-:-:S04]  /*0340*/  UPRMT UR4, UR4, 0x8880, URZ ;  /* 0x0000888004047896 */ /* 0x001fc800080000ff */
[----:B------:R-:W-:-:S09]  /*0350*/  UISETP.NE.AND UP0, UPT, UR4, URZ, UPT ;  /* 0x000000ff0400728c */ /* 0x000fd2000bf05270 */
[----:B------:R-:W-:Y:S05]  /*0360*/  BRA.U !UP0, `(.L_x_4) ;  /* 0x00000001082c7547 */ /* 0x000fea000b800000 */
[----:B------:R-:W0:Y:S08]  /*0370*/  LDC.64 R2, c[0x0][0x388] ;  /* 0x0000e200ff027b82 */ /* 0x000e300000000a00 */
[----:B------:R-:W1:Y:S01]  /*0380*/  LDC.64 R4, c[0x0][0x380] ;  /* 0x0000e000ff047b82 */ /* 0x000e620000000a00 */
[----:B0-----:R-:W-:-:S05]  /*0390*/  IMAD.WIDE.U32 R2, R0, 0x4, R2 ;  /* 0x0000000400027825 */ /* 0x001fca00078e0002 */
[----:B------:R-:W2:Y:S01]  /*03a0*/  LDG.E R7, desc[UR6][R2.64] ;  /* 0x0000000602077981 */ /* 0x000ea2000c1e1900 */
[----:B-1----:R-:W-:-:S05]  /*03b0*/  IMAD.WIDE.U32 R4, R0, 0x4, R4 ;  /* 0x0000000400047825 */ /* 0x002fca00078e0004 */
[----:B--2---:R0:W-:Y:S01]  /*03c0*/  STG.E desc[UR6][R4.64], R7 ;  /* 0x0000000704007986 */ /* 0x0041e2000c101906 */
[----:B------:R-:W-:Y:S05]  /*03d0*/  @!P0 EXIT ;  /* 0x000000000000894d */ /* 0x000fea0003800000 */
[----:B------:R-:W1:Y:S02]  /*03e0*/  LDC.64 R2, c[0x0][0x390] ;  /* 0x0000e400ff027b82 */ /* 0x000e640000000a00 */
[----:B-1----:R-:W-:-:S05]  /*03f0*/  IMAD.WIDE.U32 R2, R0, 0x4, R2 ;  /* 0x0000000400027825 */ /* 0x002fca00078e0002 */
[----:B------:R-:W-:Y:S01]  /*0400*/  STG.E desc[UR6][R2.64], R7 ;  /* 0x0000000702007986 */ /* 0x000fe2000c101906 */
[----:B------:R-:W-:Y:S05]  /*0410*/  EXIT ;  /* 0x000000000000794d */ /* 0x000fea0003800000 */
.L_x_4:
[----:B------:R-:W0:Y:S02]  /*0420*/  LDC.64 R2, c[0x0][0x380] ;  /* 0x0000e000ff027b82 */ /* 0x000e240000000a00 */
[----:B0-----:R-:W-:-:S05]  /*0430*/  IMAD.WIDE.U32 R2, R0, 0x4, R2 ;  /* 0x0000000400027825 */ /* 0x001fca00078e0002 */
[----:B------:R-:W-:Y:S01]  /*0440*/  STG.E desc[UR6][R2.64], RZ ;  /* 0x000000ff02007986 */ /* 0x000fe2000c101906 */
[----:B------:R-:W-:Y:S05]  /*0450*/  EXIT ;  /* 0x000000000000794d */ /* 0x000fea0003800000 */
.L_x_3:
[----:B------:R-:W0:Y:S01]  /*0460*/  S2UR UR5, SR_CgaCtaId ;  /* 0x00000000000579c3 */ /* 0x000e220000008800 */
[----:B------:R-:W-:Y:S01]  /*0470*/  ISETP.GT.U32.AND P0, PT, R2, R7, PT ;  /* 0x000000070200720c */ /* 0x000fe20003f04070 */
[----:B------:R-:W-:Y:S01]  /*0480*/  UMOV UR4, 0x400 ;  /* 0x0000040000047882 */ /* 0x000fe20000000000 */
[----:B------:R-:W-:Y:S02]  /*0490*/  BSSY.RECONVERGENT B0, `(.L_x_5) ;  /* 0x000000d000007945 */ /* 0x000fe40003800200 */
[----:B------:R-:W-:Y:S01]  /*04a0*/  ISETP.GT.U32.AND.EX P0, PT, RZ, RZ, PT, P0 ;  /* 0x000000ffff00720c */ /* 0x000fe20003f04100 */
[----:B0-----:R-:W-:-:S06]  /*04b0*/  ULEA UR4, UR5, UR4, 0x18 ;  /* 0x0000000405047291 */ /* 0x001fcc000f8ec0ff */
[----:B------:R-:W-:-:S06]  /*04c0*/  LEA R10, R7, UR4, 0x2 ;  /* 0x00000004070a7c11 */ /* 0x000fcc000f8e10ff */
[----:B------:R-:W-:Y:S05]  /*04d0*/  @!P0 BRA `(.L_x_6) ;  /* 0x0000000000208947 */ /* 0x000fea0003800000 */
[----:B------:R-:W0:Y:S01]  /*04e0*/  LDC.64 R12, c[0x0][0x388] ;  /* 0x0000e200ff0c7b82 */ /* 0x000e220000000a00 */
[----:B------:R-:W-:Y:S01]  /*04f0*/  ISETP.NE.AND P1, PT, R7, RZ, PT ;  /* 0x000000ff0700720c */ /* 0x000fe20003f25270 */
[----:B0-----:R-:W-:-:S05]  /*0500*/  IMAD.WIDE.U32 R12, R0, 0x4, R12 ;  /* 0x00000004000c7825 */ /* 0x001fca00078e000c */
[----:B------:R-:W2:Y:S07]  /*0510*/  LDG.E R11, desc[UR6][R12.64] ;  /* 0x000000060c0b7981 */ /* 0x000eae000c1e1900 */
[----:B------:R-:W3:Y:S04]  /*0520*/  @P1 LDG.E R14, desc[UR6][R12.64+-0x4] ;  /* 0xfffffc060c0e1981 */ /* 0x000ee8000c1e1900 */
[----:B--2---:R0:W-:Y:S01]  /*0530*/  @!P1 STS [UR4], R11 ;  /* 0x0000000bff009988 */ /* 0x0041e20008000804 */
[----:B---3--:R-:W-:-:S05]  /*0540*/  @P1 IMAD.IADD R15, R11, 0x1, R14 ;  /* 0x000000010b0f1824 */ /* 0x008fca00078e020e */
[----:B------:R0:W-:Y:S02]  /*0550*/  @P1 STS [R10], R15 ;  /* 0x0000000f0a001388 */ /* 0x0001e40000000800 */
.L_x_6:
[----:B------:R-:W-:Y:S05]  /*0560*/  BSYNC.RECONVERGENT B0 ;  /* 0x0000000000007941 */ /* 0x000fea0003800200 */
.L_x_5:
[----:B------:R-:W-:Y:S01]  /*0570*/  BAR.SYNC.DEFER_BLOCKING 0x0 ;  /* 0x0000000000007b1d */ /* 0x000fe20000010000 */
[----:B------:R-:W-:Y:S01]  /*0580*/  ISETP.GE.U32.AND P1, PT, R8, 0x3, PT ;  /* 0x000000030800780c */ /* 0x000fe20003f26070 */
[----:B------:R-:W-:Y:S02]  /*0590*/  IMAD.MOV.U32 R12, RZ, RZ, 0x2 ;  /* 0x00000002ff0c7424 */ /* 0x000fe400078e00ff */
[----:B0-----:R-:W-:Y:S01]  /*05a0*/  IMAD.MOV.U32 R11, RZ, RZ, RZ ;  /* 0x000000ffff0b7224 */ /* 0x001fe200078e00ff */
[----:B------:R-:W-:-:S13]  /*05b0*/  ISETP.GE.U32.AND.EX P1, PT, R9, RZ, PT, P1 ;  /* 0x000000ff0900720c */ /* 0x000fda0003f26110 */
[----:B------:R-:W-:Y:S05]  /*05c0*/  @!P1 BRA `(.L_x_7) ;  /* 0x0000000400c49947 */ /* 0x000fea0003800000 */
[----:B------:R-:W-:Y:S01]  /*05d0*/  IADD3 R11, P2, PT, R8, -0x3, RZ ;  /* 0xfffffffd080b7810 */ /* 0x000fe20007f5e0ff */
[----:B------:R-:W-:-:S03]  /*05e0*/  IMAD.MOV.U32 R12, RZ, RZ, 0x1 ;  /* 0x00000001ff0c7424 */ /* 0x000fc600078e00ff */
[----:B------:R-:W-:Y:S02]  /*05f0*/  ISETP.GE.U32.AND P1, PT, R11, 0x3, PT ;  /* 0x000000030b00780c */ /* 0x000fe40003f26070 */
[----:B------:R-:W-:Y:S02]  /*0600*/  IADD3.X R11, PT, PT, R9, -0x1, RZ, P2, !PT ;  /* 0xffffffff090b7810 */ /* 0x000fe400017fe4ff */
[----:B------:R-:W-:Y:S02]  /*0610*/  IADD3 R14, P2, PT, R8, -0x2, RZ ;  /* 0xfffffffe080e7810 */ /* 0x000fe40007f5e0ff */
[----:B------:R-:W-:Y:S02]  /*0620*/  ISETP.GE.U32.AND.EX P1, PT, R11, RZ, PT, P1 ;  /* 0x000000ff0b00720c */ /* 0x000fe40003f26110 */
[----:B------:R-:W-:Y:S02]  /*0630*/  IADD3.X R15, PT, PT, R9, -0x1, RZ, P2, !PT ;  /* 0xffffffff090f7810 */ /* 0x000fe400017fe4ff */
[----:B------:R-:W-:-:S02]  /*0640*/  CS2R R8, SRZ ;  /* 0x0000000000087805 */ /* 0x000fc4000001ff00 */
[----:B------:R-:W-:-:S07]  /*0650*/  LOP3.LUT R11, R14, 0x3, RZ, 0xc0, !PT ;  /* 0x000000030e0b7812 */ /* 0x000fce00078ec0ff */
[----:B------:R-:W-:Y:S05]  /*0660*/  @!P1 BRA `(.L_x_8) ;  /* 0x0000000400289947 */ /* 0x000fea0003800000 */
[----:B------:R-:W-:Y:S01]  /*0670*/  LOP3.LUT R14, R14, 0xfffffffc, RZ, 0xc0, !PT ;  /* 0xfffffffc0e0e7812 */ /* 0x000fe200078ec0ff */
[----:B------:R-:W-:Y:S02]  /*0680*/  IMAD.MOV.U32 R12, RZ, RZ, 0x1 ;  /* 0x00000001ff0c7424 */ /* 0x000fe400078e00ff */
[----:B------:R-:W-:-:S07]  /*0690*/  IMAD.MOV.U32 R9, RZ, RZ, RZ ;  /* 0x000000ffff097224 */ /* 0x000fce00078e00ff */
.L_x_17:
[----:B------:R-:W-:Y:S01]  /*06a0*/  BSSY.RECONVERGENT B0, `(.L_x_9) ;  /* 0x000000b000007945 */ /* 0x000fe20003800200 */
[----:B------:R-:W-:-:S03]  /*06b0*/  ISETP.GT.U32.AND P1, PT, R2, R7, PT ;  /* 0x000000070200720c */ /* 0x000fc60003f24070 */
[----:B0-----:R-:W-:Y:S10]  /*06c0*/  @!P0 BRA `(.L_x_10) ;  /* 0x0000000000208947 */ /* 0x001ff40003800000 */
[C---:B------:R-:W-:Y:S01]  /*06d0*/  SHF.L.U64.HI R9, R12.reuse, 0x1, R9 ;  /* 0x000000010c097819 */ /* 0x040fe20000010209 */
[----:B------:R-:W-:Y:S02]  /*06e0*/  IMAD.SHL.U32 R12, R12, 0x2, RZ ;  /* 0x000000020c0c7824 */ /* 0x000fe400078e00ff */
[----:B------:R-:W-:-:S03]  /*06f0*/  IMAD.MOV.U32 R13, RZ, RZ, RZ ;  /* 0x000000ffff0d7224 */ /* 0x000fc600078e00ff */
[----:B------:R-:W-:-:S04]  /*0700*/  ISETP.GT.U32.AND P0, PT, R12, R7, PT ;  /* 0x000000070c00720c */ /* 0x000fc80003f04070 */
[----:B------:R-:W-:-:S13]  /*0710*/  ISETP.GT.U32.AND.EX P0, PT, R9, RZ, PT, P0 ;  /* 0x000000ff0900720c */ /* 0x000fda0003f04100 */
[----:B------:R-:W-:-:S05]  /*0720*/  @!P0 IMAD.IADD R16, R7, 0x1, -R12 ;  /* 0x0000000107108824 */ /* 0x000fca00078e0a0c */
[----:B------:R-:W-:-:S05]  /*0730*/  @!P0 LEA R16, R16, UR4, 0x2 ;  /* 0x0000000410108c11 */ /* 0x000fca000f8e10ff */
[----:B------:R0:W1:Y:S02]  /*0740*/  @!P0 LDS R13, [R16] ;  /* 0x00000000100d8984 */ /* 0x0000640000000800 */
.L_x_10:
[----:B------:R-:W-:Y:S05]  /*0750*/  BSYNC.RECONVERGENT B0 ;  /* 0x0000000000007941 */ /* 0x000fea0003800200 */
.L_x_9:
[----:B------:R-:W-:Y:S01]  /*0760*/  BAR.SYNC.DEFER_BLOCKING 0x0 ;  /* 0x0000000000007b1d */ /* 0x000fe20000010000 */
[----:B------:R-:W-:-:S05]  /*0770*/  ISETP.GT.U32.AND.EX P0, PT, RZ, RZ, PT, P1 ;  /* 0x000000ffff00720c */ /* 0x000fca0003f04110 */
[----:B------:R-:W-:Y:S08]  /*0780*/  BSSY.RECONVERGENT B0, `(.L_x_11) ;  /* 0x000000e000007945 */ /* 0x000ff00003800200 */
[----:B0-----:R-:W1:Y:S02]  /*0790*/  @P0 LDS R16, [R10] ;  /* 0x000000000a100984 */ /* 0x001e640000000800 */
[----:B-1----:R-:W-:-:S05]  /*07a0*/  @P0 IMAD.IADD R17, R13, 0x1, R16 ;  /* 0x000000010d110824 */ /* 0x002fca00078e0210 */
[----:B------:R0:W-:Y:S01]  /*07b0*/  @P0 STS [R10], R17 ;  /* 0x000000110a000388 */ /* 0x0001e20000000800 */
[----:B------:R-:W-:Y:S06]  /*07c0*/  BAR.SYNC.DEFER_BLOCKING 0x0 ;  /* 0x0000000000007b1d */ /* 0x000fec0000010000 */
[----:B------:R-:W-:Y:S05]  /*07d0*/  @!P0 BRA `(.L_x_12) ;  /* 0x0000000000208947 */ /* 0x000fea0003800000 */
[C---:B------:R-:W-:Y:S01]  /*07e0*/  SHF.L.U64.HI R9, R12.reuse, 0x1, R9 ;  /* 0x000000010c097819 */ /* 0x040fe20000010209 */
[----:B------:R-:W-:Y:S02]  /*07f0*/  IMAD.SHL.U32 R12, R12, 0x2, RZ ;  /* 0x000000020c0c7824 */ /* 0x000fe400078e00ff */
[----:B------:R-:W-:-:S03]  /*0800*/  IMAD.MOV.U32 R13, RZ, RZ, RZ ;  /* 0x000000ffff0d7224 */ /* 0x000fc600078e00ff */
[----:B------:R-:W-:-:S04]  /*0810*/  ISETP.GT.U32.AND P1, PT, R12, R7, PT ;  /* 0x000000070c00720c */ /* 0x000fc80003f24070 */
[----:B------:R-:W-:-:S13]  /*0820*/  ISETP.GT.U32.AND.EX P1, PT, R9, RZ, PT, P1 ;  /* 0x000000ff0900720c */ /* 0x000fda0003f24110 */
[----:B------:R-:W-:-:S05]  /*0830*/  @!P1 IMAD.IADD R16, R7, 0x1, -R12 ;  /* 0x0000000107109824 */ /* 0x000fca00078e0a0c */
[----:B------:R-:W-:-:S05]  /*0840*/  @!P1 LEA R16, R16, UR4, 0x2 ;  /* 0x0000000410109c11 */ /* 0x000fca000f8e10ff */
[----:B------:R1:W2:Y:S02]  /*0850*/  @!P1 LDS R13, [R16] ;  /* 0x00000000100d9984 */ /* 0x0002a40000000800 */
.L_x_12:
[----:B------:R-:W-:Y:S05]  /*0860*/  BSYNC.RECONVERGENT B0 ;  /* 0x0000000000007941 */ /* 0x000fea0003800200 */
.L_x_11:
[----:B------:R-:W-:Y:S06]  /*0870*/  BAR.SYNC.DEFER_BLOCKING 0x0 ;  /* 0x0000000000007b1d */ /* 0x000fec0000010000 */
[----:B------:R-:W-:Y:S01]  /*0880*/  BSSY.RECONVERGENT B0, `(.L_x_13) ;  /* 0x000000e000007945 */ /* 0x000fe20003800200 */
[----:B-1----:R-:W0:Y:S02]  /*0890*/  @P0 LDS R16, [R10] ;  /* 0x000000000a100984 */ /* 0x002e240000000800 */
[----:B0-2---:R-:W-:-:S05]  /*08a0*/  @P0 IMAD.IADD R17, R13, 0x1, R16 ;  /* 0x000000010d110824 */ /* 0x005fca00078e0210 */
        /* <DEDUP_REMOVED lines=11> */
.L_x_14:
[----:B------:R-:W-:Y:S05]  /*0960*/  BSYNC.RECONVERGENT B0 ;  /* 0x0000000000007941 */ /* 0x000fea0003800200 */
.L_x_13:
[----:B------:R-:W-:Y:S01]  /*0970*/  BAR.SYNC.DEFER_BLOCKING 0x0 ;  /* 0x0000000000007b1d */ /* 0x000fe20000010000 */
[----:B------:R-:W-:-:S04]  /*0980*/  IADD3 R14, P1, PT, R14, -0x4, RZ ;  /* 0xfffffffc0e0e7810 */ /* 0x000fc80007f3e0ff */
[----:B------:R-:W-:Y:S01]  /*0990*/  IADD3.X R15, PT, PT, R15, -0x1, RZ, P1, !PT ;  /* 0xffffffff0f0f7810 */ /* 0x000fe20000ffe4ff */
[----:B------:R-:W-:Y:S01]  /*09a0*/  BSSY.RECONVERGENT B0, `(.L_x_15) ;  /* 0x0000010000007945 */ /* 0x000fe20003800200 */
[----:B------:R-:W-:-:S04]  /*09b0*/  ISETP.NE.U32.AND P1, PT, R14, RZ, PT ;  /* 0x000000ff0e00720c */ /* 0x000fc80003f25070 */
[----:B------:R-:W-:Y:S01]  /*09c0*/  ISETP.NE.AND.EX P1, PT, R15, RZ, PT, P1 ;  /* 0x000000ff0f00720c */ /* 0x000fe20003f25310 */
        /* <DEDUP_REMOVED lines=13> */
.L_x_16:
[----:B------:R-:W-:Y:S05]  /*0aa0*/  BSYNC.RECONVERGENT B0 ;  /* 0x0000000000007941 */ /* 0x000fea0003800200 */
.L_x_15:
[----:B------:R-:W-:Y:S06]  /*0ab0*/  BAR.SYNC.DEFER_BLOCKING 0x0 ;  /* 0x0000000000007b1d */ /* 0x000fec0000010000 */
[----:B-1----:R-:W0:Y:S02]  /*0ac0*/  @P0 LDS R16, [R10] ;  /* 0x000000000a100984 */ /* 0x002e240000000800 */
[----:B0-2---:R-:W-:-:S05]  /*0ad0*/  @P0 IMAD.IADD R17, R13, 0x1, R16 ;  /* 0x000000010d110824 */ /* 0x005fca00078e0210 */
[----:B------:R0:W-:Y:S01]  /*0ae0*/  @P0 STS [R10], R17 ;  /* 0x000000110a000388 */ /* 0x0001e20000000800 */
[----:B------:R-:W-:Y:S06]  /*0af0*/  BAR.SYNC.DEFER_BLOCKING 0x0 ;  /* 0x0000000000007b1d */ /* 0x000fec0000010000 */
[----:B------:R-:W-:Y:S05]  /*0b00*/  @P1 BRA `(.L_x_17) ;  /* 0xfffffff800e41947 */ /* 0x000fea000383ffff */
.L_x_8:
[----:B------:R-:W-:-:S04]  /*0b10*/  ISETP.NE.U32.AND P1, PT, R11, RZ, PT ;  /* 0x000000ff0b00720c */ /* 0x000fc80003f25070 */
[----:B------:R-:W-:-:S13]  /*0b20*/  ISETP.NE.AND.EX P1, PT, R8, RZ, PT, P1 ;  /* 0x000000ff0800720c */ /* 0x000fda0003f25310 */
[----:B------:R-:W-:Y:S05]  /*0b30*/  @!P1 BRA `(.L_x_18) ;  /* 0x0000000000609947 */ /* 0x000fea0003800000 */
[----:B------:R-:W-:-:S04]  /*0b40*/  ISETP.GT.U32.AND P1, PT, R2, R7, PT ;  /* 0x000000070200720c */ /* 0x000fc80003f24070 */
[----:B------:R-:W-:-:S13]  /*0b50*/  ISETP.GT.U32.AND.EX P1, PT, RZ, RZ, PT, P1 ;  /* 0x000000ffff00720c */ /* 0x000fda0003f24110 */
.L_x_21:
[----:B------:R-:W-:Y:S04]  /*0b60*/  BSSY.RECONVERGENT B0, `(.L_x_19) ;  /* 0x000000a000007945 */ /* 0x000fe80003800200 */
[----:B-1----:R-:W-:Y:S05]  /*0b70*/  @!P0 BRA `(.L_x_20) ;  /* 0x0000000000208947 */ /* 0x002fea0003800000 */
        /* <DEDUP_REMOVED lines=8> */
.L_x_20:
[----:B------:R-:W-:Y:S05]  /*0c00*/  BSYNC.RECONVERGENT B0 ;  /* 0x0000000000007941 */ /* 0x000fea0003800200 */
.L_x_19:
[----:B------:R-:W-:Y:S01]  /*0c10*/  BAR.SYNC.DEFER_BLOCKING 0x0 ;  /* 0x0000000000007b1d */ /* 0x000fe20000010000 */
[----:B------:R-:W-:Y:S02]  /*0c20*/  PLOP3.LUT P0, PT, P1, PT, PT, 0x80, 0x8 ;  /* 0x000000000008781c */ /* 0x000fe40000f0f070 */
[----:B------:R-:W-:-:S04]  /*0c30*/  IADD3 R11, P2, PT, R11, -0x1, RZ ;  /* 0xffffffff0b0b7810 */ /* 0x000fc80007f5e0ff */
[----:B------:R-:W-:Y:S02]  /*0c40*/  IADD3.X R8, PT, PT, R8, -0x1, RZ, P2, !PT ;  /* 0xffffffff08087810 */ /* 0x000fe400017fe4ff */
[----:B------:R-:W-:-:S04]  /*0c50*/  ISETP.NE.U32.AND P2, PT, R11, RZ, PT ;  /* 0x000000ff0b00720c */ /* 0x000fc80003f45070 */
[----:B------:R-:W-:Y:S01]  /*0c60*/  ISETP.NE.AND.EX P2, PT, R8, RZ, PT, P2 ;  /* 0x000000ff0800720c */ /* 0x000fe20003f45320 */
[----:B-1----:R-:W2:Y:S02]  /*0c70*/  @P0 LDS R14, [R10] ;  /* 0x000000000a0e0984 */ /* 0x002ea40000000800 */
[----:B--2---:R-:W-:-:S05]  /*0c80*/  @P0 IMAD.IADD R15, R13, 0x1, R14 ;  /* 0x000000010d0f0824 */ /* 0x004fca00078e020e */
[----:B------:R1:W-:Y:S01]  /*0c90*/  @P0 STS [R10], R15 ;  /* 0x0000000f0a000388 */ /* 0x0003e20000000800 */
[----:B------:R-:W-:Y:S06]  /*0ca0*/  BAR.SYNC.DEFER_BLOCKING 0x0 ;  /* 0x0000000000007b1d */ /* 0x000fec0000010000 */
[----:B------:R-:W-:Y:S05]  /*0cb0*/  @P2 BRA `(.L_x_21) ;  /* 0xfffffffc00a82947 */ /* 0x000fea000383ffff */
.L_x_18:
[C---:B------:R-:W-:Y:S01]  /*0cc0*/  SHF.L.U64.HI R11, R12.reuse, 0x1, R9 ;  /* 0x000000010c0b7819 */ /* 0x040fe20000010209 */
[----:B------:R-:W-:-:S07]  /*0cd0*/  IMAD.SHL.U32 R12, R12, 0x2, RZ ;  /* 0x000000020c0c7824 */ /* 0x000fce00078e00ff */
.L_x_7:
[----:B------:R-:W-:Y:S05]  /*0ce0*/  @!P0 EXIT ;  /* 0x000000000000894d */ /* 0x000fea0003800000 */
[----:B------:R-:W2:Y:S02]  /*0cf0*/  LDC.U8 R8, c[0x0][0x3a0] ;  /* 0x0000e800ff087b82 */ /* 0x000ea40000000000 */
[----:B--2---:R-:W-:-:S04]  /*0d00*/  PRMT R8, R8, 0x8880, RZ ;  /* 0x0000888008087816 */ /* 0x004fc800000000ff */
[----:B------:R-:W-:-:S13]  /*0d10*/  ISETP.NE.AND P1, PT, R8, RZ, PT ;  /* 0x000000ff0800720c */ /* 0x000fda0003f25270 */
[----:B------:R-:W-:Y:S05]  /*0d20*/  @!P1 BRA `(.L_x_22) ;  /* 0x0000000000249947 */ /* 0x000fea0003800000 */
[----:B------:R-:W-:Y:S01]  /*0d30*/  ISETP.GT.U32.AND P0, PT, R12, R7, PT ;  /* 0x000000070c00720c */ /* 0x000fe20003f04070 */
[----:B------:R-:W-:-:S03]  /*0d40*/  IMAD.MOV.U32 R9, RZ, RZ, RZ ;  /* 0x000000ffff097224 */ /* 0x000fc600078e00ff */
[----:B------:R-:W-:-:S13]  /*0d50*/  ISETP.GT.U32.AND.EX P0, PT, R11, RZ, PT, P0 ;  /* 0x000000ff0b00720c */ /* 0x000fda0003f04100 */
[----:B------:R-:W-:-:S05]  /*0d60*/  @!P0 IMAD.IADD R8, R7, 0x1, -R12 ;  /* 0x0000000107088824 */ /* 0x000fca00078e0a0c */
[----:B------:R-:W-:Y:S02]  /*0d70*/  @!P0 LEA R11, R8, UR4, 0x2 ;  /* 0x00000004080b8c11 */ /* 0x000fe4000f8e10ff */
[----:B------:R-:W-:Y:S04]  /*0d80*/  LDS R8, [R10] ;  /* 0x000000000a087984 */ /* 0x000fe80000000800 */
[----:B------:R-:W2:Y:S02]  /*0d90*/  @!P0 LDS R9, [R11] ;  /* 0x000000000b098984 */ /* 0x000ea40000000800 */
[----:B--2---:R-:W-:Y:S01]  /*0da0*/  IMAD.IADD R13, R8, 0x1, R9 ;  /* 0x00000001080d7824 */ /* 0x004fe200078e0209 */
[----:B------:R-:W-:Y:S06]  /*0db0*/  BRA `(.L_x_23) ;  /* 0x00000000003c7947 */ /* 0x000fec0003800000 */
.L_x_22:
[----:B------:R-:W-:Y:S01]  /*0dc0*/  ISETP.NE.AND P0, PT, R7, RZ, PT ;  /* 0x000000ff0700720c */ /* 0x000fe20003f05270 */
[----:B------:R-:W-:Y:S01]  /*0dd0*/  BSSY.RECONVERGENT B0, `(.L_x_23) ;  /* 0x000000d000007945 */ /* 0x000fe20003800200 */
[----:B------:R-:W-:-:S11]  /*0de0*/  IMAD.MOV.U32 R13, RZ, RZ, RZ ;  /* 0x000000ffff0d7224 */ /* 0x000fd600078e00ff */
[----:B------:R-:W-:Y:S05]  /*0df0*/  @!P0 BRA `(.L_x_24) ;  /* 0x0000000000288947 */ /* 0x000fea0003800000 */
[----:B------:R-:W-:Y:S01]  /*0e00*/  IADD3 R8, P2, PT, R7, -0x1, RZ ;  /* 0xffffffff07087810 */ /* 0x000fe20007f5e0ff */
[----:B------:R-:W-:Y:S03]  /*0e10*/  LDS R13, [R10+-0x4] ;  /* 0xfffffc000a0d7984 */ /* 0x000fe60000000800 */
[----:B------:R-:W-:Y:S01]  /*0e20*/  ISETP.GE.U32.AND P0, PT, R8, R12, PT ;  /* 0x0000000c0800720c */ /* 0x000fe20003f06070 */
[----:B------:R-:W-:-:S05]  /*0e30*/  IMAD.X R8, RZ, RZ, -0x1, P2 ;  /* 0xffffffffff087424 */ /* 0x000fca00010e06ff */
[----:B------:R-:W-:-:S13]  /*0e40*/  ISETP.GE.U32.AND.EX P0, PT, R8, R11, PT, P0 ;  /* 0x0000000b0800720c */ /* 0x000fda0003f06100 */
[----:B------:R-:W-:-:S05]  /*0e50*/  @P0 IMAD.SHL.U32 R8, R12, 0x4, RZ ;  /* 0x000000040c080824 */ /* 0x000fca00078e00ff */
[----:B------:R-:W-:-:S05]  /*0e60*/  @P0 LOP3.LUT R9, R8, 0xfffffffc, RZ, 0x3c, !PT ;  /* 0xfffffffc08090812 */ /* 0x000fca00078e3cff */
[----:B------:R-:W-:-:S05]  /*0e70*/  @P0 IMAD.IADD R9, R10, 0x1, R9 ;  /* 0x000000010a090824 */ /* 0x000fca00078e0209 */
[----:B------:R-:W2:Y:S02]  /*0e80*/  @P0 LDS R8, [R9] ;  /* 0x0000000009080984 */ /* 0x000ea40000000800 */
[----:B--2---:R-:W-:-:S07]  /*0e90*/  @P0 IMAD.IADD R13, R13, 0x1, R8 ;  /* 0x000000010d0d0824 */ /* 0x004fce00078e0208 */
.L_x_24:
[----:B------:R-:W-:Y:S05]  /*0ea0*/  BSYNC.RECONVERGENT B0 ;  /* 0x0000000000007941 */ /* 0x000fea0003800200 */
.L_x_23:
[----:B------:R-:W2:Y:S01]  /*0eb0*/  LDC.64 R8, c[0x0][0x380] ;  /* 0x0000e000ff087b82 */ /* 0x000ea20000000a00 */
[----:B------:R-:W-:Y:S02]  /*0ec0*/  IADD3 R2, P3, PT, R2, -0x1, RZ ;  /* 0xffffffff02027810 */ /* 0x000fe40007f7e0ff */
[----:B------:R-:W-:Y:S02]  /*0ed0*/  ISETP.NE.U32.AND P2, PT, R5, R4, PT ;  /* 0x000000040500720c */ /* 0x000fe40003f45070 */
[----:B------:R-:W-:Y:S01]  /*0ee0*/  ISETP.NE.U32.AND P0, PT, R2, R7, PT ;  /* 0x000000070200720c */ /* 0x000fe20003f05070 */
[----:B------:R-:W-:Y:S01]  /*0ef0*/  IMAD.X R2, RZ, RZ, -0x1, P3 ;  /* 0xffffffffff027424 */ /* 0x000fe200018e06ff */
[----:B------:R-:W-:-:S04]  /*0f00*/  ISETP.NE.AND.EX P2, PT, R6, RZ, PT, P2 ;  /* 0x000000ff0600720c */ /* 0x000fc80003f45320 */
[----:B------:R-:W-:Y:S01]  /*0f10*/  ISETP.NE.OR.EX P0, PT, R2, RZ, !P2, P0 ;  /* 0x000000ff0200720c */ /* 0x000fe20005705700 */
[----:B--2---:R-:W-:-:S05]  /*0f20*/  IMAD.WIDE.U32 R8, R0, 0x4, R8 ;  /* 0x0000000400087825 */ /* 0x004fca00078e0008 */
[----:B------:R2:W-:Y:S07]  /*0f30*/  STG.E desc[UR6][R8.64], R13 ;  /* 0x0000000d08007986 */ /* 0x0005ee000c101906 */
[----:B------:R-:W-:Y:S05]  /*0f40*/  @P0 EXIT ;  /* 0x000000000000094d */ /* 0x000fea0003800000 */
[----:B------:R-:W3:Y:S02]  /*0f50*/  @P1 LDC.64 R2, c[0x0][0x390] ;  /* 0x0000e400ff021b82 */ /* 0x000ee40000000a00 */
[----:B---3--:R-:W-:-:S04]  /*0f60*/  @P1 LEA R2, P0, R4, R2, 0x2 ;  /* 0x0000000204021211 */ /* 0x008fc800078010ff */
[----:B------:R-:W-:-:S05]  /*0f70*/  @P1 LEA.HI.X R3, R4, R3, RZ, 0x2, P0 ;  /* 0x0000000304031211 */ /* 0x000fca00000f14ff */
[----:B------:R3:W-:Y:S01]  /*0f80*/  @P1 STG.E desc[UR6][R2.64], R13 ;  /* 0x0000000d02001986 */ /* 0x0007e2000c101906 */
[----:B------:R-:W-:Y:S05]  /*0f90*/  @P1 EXIT ;  /* 0x000000000000194d */ /* 0x000fea0003800000 */
[----:B01----:R-:W2:Y:S01]  /*0fa0*/  LDS R10, [R10] ;  /* 0x000000000a0a7984 */ /* 0x003ea20000000800 */
[----:B---3--:R-:W0:Y:S02]  /*0fb0*/  LDC.64 R2, c[0x0][0x390] ;  /* 0x0000e400ff027b82 */ /* 0x008e240000000a00 */
[----:B0-----:R-:W-:-:S04]  /*0fc0*/  LEA R2, P0, R4, R2, 0x2 ;  /* 0x0000000204027211 */ /* 0x001fc800078010ff */
[----:B------:R-:W-:Y:S01]  /*0fd0*/  LEA.HI.X R3, R4, R3, RZ, 0x2, P0 ;  /* 0x0000000304037211 */ /* 0x000fe200000f14ff */
[----:B--2---:R-:W-:-:S05]  /*0fe0*/  IMAD.IADD R13, R10, 0x1, R13 ;  /* 0x000000010a0d7824 */ /* 0x004fca00078e020d */
[----:B------:R-:W-:Y:S01]  /*0ff0*/  STG.E desc[UR6][R2.64], R13 ;  /* 0x0000000d02007986 */ /* 0x000fe2000c101906 */
[----:B------:R-:W-:Y:S05]  /*1000*/  EXIT ;  /* 0x000000000000794d */ /* 0x000fea0003800000 */
.L_x_2:
[----:B------:R-:W-:Y:S01]  /*1010*/  ISETP.GT.U32.AND P1, PT, R7, 0x1, PT ;  /* 0x000000010700780c */ /* 0x000fe20003f24070 */
[----:B------:R-:W-:Y:S01]  /*1020*/  BSSY.RECONVERGENT B0, `(.L_x_25) ;  /* 0x0000021000007945 */ /* 0x000fe20003800200 */
[----:B------:R-:W-:-:S11]  /*1030*/  IMAD.MOV.U32 R5, RZ, RZ, RZ ;  /* 0x000000ffff057224 */ /* 0x000fd600078e00ff */
[----:B------:R-:W-:Y:S05]  /*1040*/  @P1 BRA `(.L_x_26) ;  /* 0x0000000000781947 */ /* 0x000fea0003800000 */
[----:B------:R-:W0:Y:S02]  /*1050*/  LDCU.U8 UR4, c[0x0][0x3a0] ;  /* 0x00007400ff0477ac */ /* 0x000e240008000000 */
[----:B0-----:R-:W-:-:S04]  /*1060*/  UPRMT UR4, UR4, 0x8880, URZ ;  /* 0x0000888004047896 */ /* 0x001fc800080000ff */
[----:B------:R-:W-:-:S09]  /*1070*/  UISETP.NE.AND UP0, UPT, UR4, URZ, UPT ;  /* 0x000000ff0400728c */ /* 0x000fd2000bf05270 */
[----:B------:R-:W-:Y:S05]  /*1080*/  BRA.U !UP0, `(.L_x_27) ;  /* 0x0000000108387547 */ /* 0x000fea000b800000 */
[----:B------:R-:W0:Y:S02]  /*1090*/  LDC.64 R8, c[0x0][0x388] ;  /* 0x0000e200ff087b82 */ /* 0x000e240000000a00 */
[----:B0-----:R-:W-:-:S05]  /*10a0*/  IMAD.WIDE.U32 R2, R11, 0x4, R8 ;  /* 0x000000040b027825 */ /* 0x001fca00078e0008 */
[----:B------:R0:W5:Y:S01]  /*10b0*/  LDG.E R5, desc[UR6][R2.64] ;  /* 0x0000000602057981 */ /* 0x000162000c1e1900 */
[----:B------:R-:W-:-:S13]  /*10c0*/  ISETP.NE.AND P2, PT, R7, 0x1, PT ;  /* 0x000000010700780c */ /* 0x000fda0003f45270 */
[----:B0-----:R-:W-:Y:S05]  /*10d0*/  @P2 BRA `(.L_x_26) ;  /* 0x0000000000542947 */ /* 0x001fea0003800000 */
[----:B------:R-:W-:-:S06]  /*10e0*/  IMAD.WIDE.U32 R8, R0, 0x4, R8 ;  /* 0x0000000400087825 */ /* 0x000fcc00078e0008 */
[----:B------:R-:W2:Y:S02]  /*10f0*/  LDG.E R8, desc[UR6][R8.64] ;  /* 0x0000000608087981 */ /* 0x000ea4000c1e1900 */
[----:B--2--5:R-:W-:Y:S01]  /*1100*/  IMAD.IADD R5, R5, 0x1, R8 ;  /* 0x0000000105057824 */ /* 0x024fe200078e0208 */
[----:B------:R-:W-:Y:S06]  /*1110*/  @!P0 BRA `(.L_x_26) ;  /* 0x0000000000448947 */ /* 0x000fec0003800000 */
[----:B------:R-:W0:Y:S02]  /*1120*/  LDC.64 R2, c[0x0][0x390] ;  /* 0x0000e400ff027b82 */ /* 0x000e240000000a00 */
[----:B0-----:R-:W-:-:S04]  /*1130*/  LEA R2, P0, R4, R2, 0x2 ;  /* 0x0000000204027211 */ /* 0x001fc800078010ff */
[----:B------:R-:W-:-:S05]  /*1140*/  LEA.HI.X R3, R4, R3, RZ, 0x2, P0 ;  /* 0x0000000304037211 */ /* 0x000fca00000f14ff */
[----:B------:R0:W-:Y:S01]  /*1150*/  STG.E desc[UR6][R2.64], R5 ;  /* 0x0000000502007986 */ /* 0x0001e2000c101906 */
[----:B------:R-:W-:Y:S05]  /*1160*/  BRA `(.L_x_26) ;  /* 0x0000000000307947 */ /* 0x000fea0003800000 */
.L_x_27:
[----:B------:R-:W-:-:S13]  /*1170*/  ISETP.NE.AND P2, PT, R7, 0x1, PT ;  /* 0x000000010700780c */ /* 0x000fda0003f45270 */
[----:B------:R-:W-:Y:S05]  /*1180*/  @P2 BRA `(.L_x_26) ;  /* 0x0000000000282947 */ /* 0x000fea0003800000 */
[----:B------:R-:W0:Y:S08]  /*1190*/  LDC.64 R2, c[0x0][0x388] ;  /* 0x0000e200ff027b82 */ /* 0x000e300000000a00 */
[----:B------:R-:W1:Y:S01]  /*11a0*/  @P0 LDC.64 R8, c[0x0][0x390] ;  /* 0x0000e400ff080b82 */ /* 0x000e620000000a00 */
[----:B0-----:R-:W-:-:S04]  /*11b0*/  IMAD.WIDE.U32 R6, R11, 0x4, R2 ;  /* 0x000000040b067825 */ /* 0x001fc800078e0002 */
[----:B------:R-:W-:Y:S01]  /*11c0*/  @P0 IMAD.WIDE.U32 R2, R0, 0x4, R2 ;  /* 0x0000000400020825 */ /* 0x000fe200078e0002 */
[----:B------:R-:W2:Y:S05]  /*11d0*/  LDG.E R5, desc[UR6][R6.64] ;  /* 0x0000000606057981 */ /* 0x000eaa000c1e1900 */
[----:B------:R-:W2:Y:S01]  /*11e0*/  @P0 LDG.E R2, desc[UR6][R2.64] ;  /* 0x0000000602020981 */ /* 0x000ea2000c1e1900 */
[----:B-1----:R-:W-:-:S04]  /*11f0*/  @P0 LEA R8, P2, R4, R8, 0x2 ;  /* 0x0000000804080211 */ /* 0x002fc800078410ff */
[----:B------:R-:W-:Y:S01]  /*1200*/  @P0 LEA.HI.X R9, R4, R9, RZ, 0x2, P2 ;  /* 0x0000000904090211 */ /* 0x000fe200010f14ff */
[----:B--2---:R-:W-:-:S05]  /*1210*/  @P0 IMAD.IADD R11, R5, 0x1, R2 ;  /* 0x00000001050b0824 */ /* 0x004fca00078e0202 */
[----:B------:R1:W-:Y:S03]  /*1220*/  @P0 STG.E desc[UR6][R8.64], R11 ;  /* 0x0000000b08000986 */ /* 0x0003e6000c101906 */
.L_x_26:
[----:B------:R-:W-:Y:S05]  /*1230*/  BSYNC.RECONVERGENT B0 ;  /* 0x0000000000007941 */ /* 0x000fea0003800200 */
.L_x_25:
[----:B------:R-:W-:Y:S06]  /*1240*/  BAR.SYNC.DEFER_BLOCKING 0x0 ;  /* 0x0000000000007b1d */ /* 0x000fec0000010000 */
[----:B------:R-:W-:Y:S05]  /*1250*/  @P1 EXIT ;  /* 0x000000000000194d */ /* 0x000fea0003800000 */
[----:B0-----:R-:W0:Y:S02]  /*1260*/  LDC.64 R2, c[0x0][0x380] ;  /* 0x0000e000ff027b82 */ /* 0x001e240000000a00 */
[----:B0-----:R-:W-:-:S05]  /*1270*/  IMAD.WIDE.U32 R2, R0, 0x4, R2 ;  /* 0x0000000400027825 */ /* 0x001fca00078e0002 */
[----:B-----5:R-:W-:Y:S01]  /*1280*/  STG.E desc[UR6][R2.64], R5 ;  /* 0x0000000502007986 */ /* 0x020fe2000c101906 */
[----:B------:R-:W-:Y:S05]  /*1290*/  EXIT ;  /* 0x000000000000794d */ /* 0x000fea0003800000 */
.L_x_28:
        /* <DEDUP_REMOVED lines=14> */
.L_x_31:


//--------------------- .nv.shared._Z9addKernelPiS_S_b --------------------------
	.section	.nv.shared._Z9addKernelPiS_S_b,"aw",@nobits
	.sectionflags	@""
	.align	4
.nv.shared._Z9addKernelPiS_S_b:
	.zero		1028


//--------------------- .nv.shared.reserved.0     --------------------------
	.section	.nv.shared.reserved.0,"aw",@nobits
	.weak		__nv_reservedSMEM_offset_0_alias
	.size		__nv_reservedSMEM_offset_0_alias, 0, 64
	.other		__nv_reservedSMEM_offset_0_alias,@"STO_CUDA_RESERVED_SHARED STV_DEFAULT"
__nv_reservedSMEM_offset_0_alias:
	.zero		0
	.zero		64


//--------------------- .nv.shared._Z11psaHSKernelPiS_S_mb --------------------------
	.section	.nv.shared._Z11psaHSKernelPiS_S_mb,"aw",@nobits
	.sectionflags	@""
	.align	4
.nv.shared._Z11psaHSKernelPiS_S_mb:
	.zero		5120


//--------------------- .nv.constant0._Z9addKernelPiS_S_b --------------------------
	.section	.nv.constant0._Z9addKernelPiS_S_b,"a",@progbits
	.sectionflags	@""
	.align	4
.nv.constant0._Z9addKernelPiS_S_b:
	.zero		921


//--------------------- .nv.constant0._Z10psaBKernelPiS_S_mb --------------------------
	.section	.nv.constant0._Z10psaBKernelPiS_S_mb,"a",@progbits
	.sectionflags	@""
	.align	4
.nv.constant0._Z10psaBKernelPiS_S_mb:
	.zero		929


//--------------------- .nv.constant0._Z11psaHSKernelPiS_S_mb --------------------------
	.section	.nv.constant0._Z11psaHSKernelPiS_S_mb,"a",@progbits
	.sectionflags	@""
	.align	4
.nv.constant0._Z11psaHSKernelPiS_S_mb:
	.zero		929


//--------------------- SYMBOLS --------------------------

	.type		.nv.reservedSmem.offset0,@object
	.size		.nv.reservedSmem.offset0,0x4
	.type		.nv.reservedSmem.cap,@object
	.size		.nv.reservedSmem.cap,0x4
